	.target	sm_90a

	.elftype	@"ET_EXEC"


//--------------------- .note.nv.tkinfo           --------------------------
	.section	.note.nv.tkinfo,"",@"SHT_NOTE"
	.sectionflags	@"SHF_NOTE_NV_TKINFO"
	.tkinfo
        /*0018*/ 	.word	0x00000002
        /*0030*/ 	.string	""
        /*0030*/ 	.string	"ptxas"
        /*0030*/ 	.string	"Cuda compilation tools, release 13.0, V13.0.88"
        /*0030*/ 	.string	"Build cuda_13.0.r13.0/compiler.36424714_0"
        /*0030*/ 	.string	"-arch sm_90a -m 64 "



//--------------------- .note.nv.cuinfo           --------------------------
	.section	.note.nv.cuinfo,"",@"SHT_NOTE"
	.sectionflags	@"SHF_NOTE_NV_CUINFO"
        /*0018*/ 	.short	0x0002
        /*001a*/ 	.short	0x005a
        /*001c*/ 	.short	0x0082
	.zero		2


//--------------------- .nv.info                  --------------------------
	.section	.nv.info,"",@"SHT_CUDA_INFO"
	.align	4


	//----- nvinfo : EIATTR_REGCOUNT
	.align		4
        /*0000*/ 	.byte	0x04, 0x2f
        /*0002*/ 	.short	(.L_12 - .L_11)
	.align		4
.L_11:
        /*0004*/ 	.word	index@(_ZN7cutlass13device_kernelINS_4conv6kernel13ConvUniversalINS1_16ConvProblemShapeILNS1_8OperatorE0ELi3EEENS1_10collective14CollectiveConvINS1_46MainloopSm90TmaGmmaWarpSpecializedImplicitGemmILS5_0ELi4ELi3EN4cute5tupleIJNSA_1CILi1EEESD_SD_EEENS1_36KernelImplicitTmaWarpSpecializedSm90ELi1EEENSB_IJNSC_ILi256EEENSC_ILi128EEENSB_IJNSC_ILi32EEEEEEEEENS_10tfloat32_tESM_NSA_8TiledMMAINSA_8MMA_AtomIJNSA_4SM904GMMA30MMA_64x128x8_F32TF32TF32_SS_TNILNSQ_7ScaleInE1ELSS_1EEEEEENSA_6LayoutISE_NSB_IJNSC_ILi0EEESW_SW_EEEEENSB_IJNSA_10UnderscoreESZ_SZ_EEEEENS7_6detail26Sm90ImplicitGemmTileTraitsINSA_20SM90_TMA_LOAD_IM2COLENSA_14ComposedLayoutINSA_7SwizzleILi3ELi4ELi3EEENSA_18smem_ptr_flag_bitsILi32EEENSV_INSB_IJNSB_IJNSC_ILi8EEESJ_EEENSB_IJSJ_SD_EEENSB_IJSD_NSC_ILi4EEEEEEEEENSB_IJNSB_IJSJ_SH_EEENSB_IJSD_SW_EEENSB_IJSW_NSC_ILi8192EEEEEEEEEEEEEvEENS13_INSA_13SM90_TMA_LOADENS15_IS17_S19_NSV_INSB_IJNSB_IJS1A_NSC_ILi16EEEEEES1C_S1E_EEENSB_IJS1G_S1H_NSB_IJSW_NSC_ILi4096EEEEEEEEEEEEEvEEEENS_8epilogue10collective6detail29Sm90TmaWarpSpecializedAdapterINS20_15DefaultEpilogueISM_NSB_IJNSB_IJllllEEESD_SW_EEES25_NS1Z_6thread17LinearCombinationISM_Li1EffLNS26_9ScaleType4KindE0ELNS_15FloatRoundStyleE2ESM_EENS_4gemm15EpilogueDefaultEEEEEvvEEEEvNT_6ParamsE)
        /*0008*/ 	.word	0x000000ff


	//----- nvinfo : EIATTR_FRAME_SIZE
	.align		4
.L_12:
        /*000c*/ 	.byte	0x04, 0x11
        /*000e*/ 	.short	(.L_14 - .L_13)
	.align		4
.L_13:
        /*0010*/ 	.word	index@(_ZN7cutlass13device_kernelINS_4conv6kernel13ConvUniversalINS1_16ConvProblemShapeILNS1_8OperatorE0ELi3EEENS1_10collective14CollectiveConvINS1_46MainloopSm90TmaGmmaWarpSpecializedImplicitGemmILS5_0ELi4ELi3EN4cute5tupleIJNSA_1CILi1EEESD_SD_EEENS1_36KernelImplicitTmaWarpSpecializedSm90ELi1EEENSB_IJNSC_ILi256EEENSC_ILi128EEENSB_IJNSC_ILi32EEEEEEEEENS_10tfloat32_tESM_NSA_8TiledMMAINSA_8MMA_AtomIJNSA_4SM904GMMA30MMA_64x128x8_F32TF32TF32_SS_TNILNSQ_7ScaleInE1ELSS_1EEEEEENSA_6LayoutISE_NSB_IJNSC_ILi0EEESW_SW_EEEEENSB_IJNSA_10UnderscoreESZ_SZ_EEEEENS7_6detail26Sm90ImplicitGemmTileTraitsINSA_20SM90_TMA_LOAD_IM2COLENSA_14ComposedLayoutINSA_7SwizzleILi3ELi4ELi3EEENSA_18smem_ptr_flag_bitsILi32EEENSV_INSB_IJNSB_IJNSC_ILi8EEESJ_EEENSB_IJSJ_SD_EEENSB_IJSD_NSC_ILi4EEEEEEEEENSB_IJNSB_IJSJ_SH_EEENSB_IJSD_SW_EEENSB_IJSW_NSC_ILi8192EEEEEEEEEEEEEvEENS13_INSA_13SM90_TMA_LOADENS15_IS17_S19_NSV_INSB_IJNSB_IJS1A_NSC_ILi16EEEEEES1C_S1E_EEENSB_IJS1G_S1H_NSB_IJSW_NSC_ILi4096EEEEEEEEEEEEEvEEEENS_8epilogue10collective6detail29Sm90TmaWarpSpecializedAdapterINS20_15DefaultEpilogueISM_NSB_IJNSB_IJllllEEESD_SW_EEES25_NS1Z_6thread17LinearCombinationISM_Li1EffLNS26_9ScaleType4KindE0ELNS_15FloatRoundStyleE2ESM_EENS_4gemm15EpilogueDefaultEEEEEvvEEEEvNT_6ParamsE)
        /*0014*/ 	.word	0x000003e8


	//----- nvinfo : EIATTR_MIN_STACK_SIZE
	.align		4
.L_14:
        /*0018*/ 	.byte	0x04, 0x12
        /*001a*/ 	.short	(.L_16 - .L_15)
	.align		4
.L_15:
        /*001c*/ 	.word	index@(_ZN7cutlass13device_kernelINS_4conv6kernel13ConvUniversalINS1_16ConvProblemShapeILNS1_8OperatorE0ELi3EEENS1_10collective14CollectiveConvINS1_46MainloopSm90TmaGmmaWarpSpecializedImplicitGemmILS5_0ELi4ELi3EN4cute5tupleIJNSA_1CILi1EEESD_SD_EEENS1_36KernelImplicitTmaWarpSpecializedSm90ELi1EEENSB_IJNSC_ILi256EEENSC_ILi128EEENSB_IJNSC_ILi32EEEEEEEEENS_10tfloat32_tESM_NSA_8TiledMMAINSA_8MMA_AtomIJNSA_4SM904GMMA30MMA_64x128x8_F32TF32TF32_SS_TNILNSQ_7ScaleInE1ELSS_1EEEEEENSA_6LayoutISE_NSB_IJNSC_ILi0EEESW_SW_EEEEENSB_IJNSA_10UnderscoreESZ_SZ_EEEEENS7_6detail26Sm90ImplicitGemmTileTraitsINSA_20SM90_TMA_LOAD_IM2COLENSA_14ComposedLayoutINSA_7SwizzleILi3ELi4ELi3EEENSA_18smem_ptr_flag_bitsILi32EEENSV_INSB_IJNSB_IJNSC_ILi8EEESJ_EEENSB_IJSJ_SD_EEENSB_IJSD_NSC_ILi4EEEEEEEEENSB_IJNSB_IJSJ_SH_EEENSB_IJSD_SW_EEENSB_IJSW_NSC_ILi8192EEEEEEEEEEEEEvEENS13_INSA_13SM90_TMA_LOADENS15_IS17_S19_NSV_INSB_IJNSB_IJS1A_NSC_ILi16EEEEEES1C_S1E_EEENSB_IJS1G_S1H_NSB_IJSW_NSC_ILi4096EEEEEEEEEEEEEvEEEENS_8epilogue10collective6detail29Sm90TmaWarpSpecializedAdapterINS20_15DefaultEpilogueISM_NSB_IJNSB_IJllllEEESD_SW_EEES25_NS1Z_6thread17LinearCombinationISM_Li1EffLNS26_9ScaleType4KindE0ELNS_15FloatRoundStyleE2ESM_EENS_4gemm15EpilogueDefaultEEEEEvvEEEEvNT_6ParamsE)
        /*0020*/ 	.word	0x000003e8
.L_16:


//--------------------- .nv.compat                --------------------------
	.section	.nv.compat,"",@"SHT_CUDA_COMPAT_INFO"
	.align	4
        /*0000*/ 	.byte	0x02, 0x09, 0x01, 0x00, 0x02, 0x02, 0x04, 0x00, 0x02, 0x05, 0x05, 0x00, 0x03, 0x07, 0x01, 0x01
        /*0010*/ 	.byte	0x02, 0x03, 0x01, 0x00, 0x02, 0x06, 0x01, 0x00, 0x04, 0x0b, 0x08, 0x00, 0x00, 0x00, 0x00, 0x00
        /*0020*/ 	.byte	0x00, 0x00, 0x00, 0x00


//--------------------- .nv.info._ZN7cutlass13device_kernelINS_4conv6kernel13ConvUniversalINS1_16ConvProblemShapeILNS1_8OperatorE0ELi3EEENS1_10collective14CollectiveConvINS1_46MainloopSm90TmaGmmaWarpSpecializedImplicitGemmILS5_0ELi4ELi3EN4cute5tupleIJNSA_1CILi1EEESD_SD_EEENS1_36KernelImplicitTmaWarpSpecializedSm90ELi1EEENSB_IJNSC_ILi256EEENSC_ILi128EEENSB_IJNSC_ILi32EEEEEEEEENS_10tfloat32_tESM_NSA_8TiledMMAINSA_8MMA_AtomIJNSA_4SM904GMMA30MMA_64x128x8_F32TF32TF32_SS_TNILNSQ_7ScaleInE1ELSS_1EEEEEENSA_6LayoutISE_NSB_IJNSC_ILi0EEESW_SW_EEEEENSB_IJNSA_10UnderscoreESZ_SZ_EEEEENS7_6detail26Sm90ImplicitGemmTileTraitsINSA_20SM90_TMA_LOAD_IM2COLENSA_14ComposedLayoutINSA_7SwizzleILi3ELi4ELi3EEENSA_18smem_ptr_flag_bitsILi32EEENSV_INSB_IJNSB_IJNSC_ILi8EEESJ_EEENSB_IJSJ_SD_EEENSB_IJSD_NSC_ILi4EEEEEEEEENSB_IJNSB_IJSJ_SH_EEENSB_IJSD_SW_EEENSB_IJSW_NSC_ILi8192EEEEEEEEEEEEEvEENS13_INSA_13SM90_TMA_LOADENS15_IS17_S19_NSV_INSB_IJNSB_IJS1A_NSC_ILi16EEEEEES1C_S1E_EEENSB_IJS1G_S1H_NSB_IJSW_NSC_ILi4096EEEEEEEEEEEEEvEEEENS_8epilogue10collective6detail29Sm90TmaWarpSpecializedAdapterINS20_15DefaultEpilogueISM_NSB_IJNSB_IJllllEEESD_SW_EEES25_NS1Z_6thread17LinearCombinationISM_Li1EffLNS26_9ScaleType4KindE0ELNS_15FloatRoundStyleE2ESM_EENS_4gemm15EpilogueDefaultEEEEEvvEEEEvNT_6ParamsE --------------------------
	.section	.nv.info._ZN7cutlass13device_kernelINS_4conv6kernel13ConvUniversalINS1_16ConvProblemShapeILNS1_8OperatorE0ELi3EEENS1_10collective14CollectiveConvINS1_46MainloopSm90TmaGmmaWarpSpecializedImplicitGemmILS5_0ELi4ELi3EN4cute5tupleIJNSA_1CILi1EEESD_SD_EEENS1_36KernelImplicitTmaWarpSpecializedSm90ELi1EEENSB_IJNSC_ILi256EEENSC_ILi128EEENSB_IJNSC_ILi32EEEEEEEEENS_10tfloat32_tESM_NSA_8TiledMMAINSA_8MMA_AtomIJNSA_4SM904GMMA30MMA_64x128x8_F32TF32TF32_SS_TNILNSQ_7ScaleInE1ELSS_1EEEEEENSA_6LayoutISE_NSB_IJNSC_ILi0EEESW_SW_EEEEENSB_IJNSA_10UnderscoreESZ_SZ_EEEEENS7_6detail26Sm90ImplicitGemmTileTraitsINSA_20SM90_TMA_LOAD_IM2COLENSA_14ComposedLayoutINSA_7SwizzleILi3ELi4ELi3EEENSA_18smem_ptr_flag_bitsILi32EEENSV_INSB_IJNSB_IJNSC_ILi8EEESJ_EEENSB_IJSJ_SD_EEENSB_IJSD_NSC_ILi4EEEEEEEEENSB_IJNSB_IJSJ_SH_EEENSB_IJSD_SW_EEENSB_IJSW_NSC_ILi8192EEEEEEEEEEEEEvEENS13_INSA_13SM90_TMA_LOADENS15_IS17_S19_NSV_INSB_IJNSB_IJS1A_NSC_ILi16EEEEEES1C_S1E_EEENSB_IJS1G_S1H_NSB_IJSW_NSC_ILi4096EEEEEEEEEEEEEvEEEENS_8epilogue10collective6detail29Sm90TmaWarpSpecializedAdapterINS20_15DefaultEpilogueISM_NSB_IJNSB_IJllllEEESD_SW_EEES25_NS1Z_6thread17LinearCombinationISM_Li1EffLNS26_9ScaleType4KindE0ELNS_15FloatRoundStyleE2ESM_EENS_4gemm15EpilogueDefaultEEEEEvvEEEEvNT_6ParamsE,"",@"SHT_CUDA_INFO"
	.sectionflags	@""
	.align	4


	//----- nvinfo : EIATTR_CUDA_API_VERSION
	.align		4
        /*0000*/ 	.byte	0x04, 0x37
        /*0002*/ 	.short	(.L_18 - .L_17)
.L_17:
        /*0004*/ 	.word	0x00000082


	//----- nvinfo : EIATTR_KPARAM_INFO
	.align		4
.L_18:
        /*0008*/ 	.byte	0x04, 0x17
        /*000a*/ 	.short	(.L_20 - .L_19)
.L_19:
        /*000c*/ 	.word	0x00000000
        /*0010*/ 	.short	0x0000
        /*0012*/ 	.short	0x0070
        /*0014*/ 	.byte	0x00, 0xf0, 0x01, 0x10


	//----- nvinfo : EIATTR_SPARSE_MMA_MASK
	.align		4
.L_20:
        /*0018*/ 	.byte	0x03, 0x50
        /*001a*/ 	.short	0x0000


	//----- nvinfo : EIATTR_MAXREG_COUNT
	.align		4
        /*001c*/ 	.byte	0x03, 0x1b
        /*001e*/ 	.short	0x00ff


	//----- nvinfo : EIATTR_NUM_BARRIERS
	.align		4
        /*0020*/ 	.byte	0x02, 0x4c
        /*0022*/ 	.byte	0x01
	.zero		1


	//----- nvinfo : EIATTR_ANNOTATIONS
	.align		4
        /*0024*/ 	.byte	0x04, 0x55
        /*0026*/ 	.short	(.L_22 - .L_21)


	//   ....[0]....
.L_21:
        /*0028*/ 	.word	0x00000001
        /*002c*/ 	.byte	0x40, 0x07, 0x00, 0x00, 0x01, 0x00, 0x00, 0x00, 0x80, 0x07, 0x00, 0x00, 0x01, 0x00, 0x00, 0x00
        /* <DEDUP_REMOVED lines=368> */
        /*173c*/ 	.byte	0x60, 0x1a, 0x01, 0x00, 0x01, 0x00, 0x00, 0x00, 0x80, 0x1a, 0x01, 0x00


	//----- nvinfo : EIATTR_MERCURY_ISA_VERSION
	.align		4
.L_22:
        /*1748*/ 	.byte	0x03, 0x5f
        /*174a*/ 	.short	0x0101


	//----- nvinfo : EIATTR_COOP_GROUP_MASK_REGIDS
	.align		4
        /*174c*/ 	.byte	0x04, 0x29
        /*174e*/ 	.short	(.L_24 - .L_23)


	//   ....[0]....
.L_23:
        /*1750*/ 	.word	0xffffffff


	//   ....[1]....
        /*1754*/ 	.word	0xffffffff


	//   ....[2]....
        /*1758*/ 	.word	0xffffffff


	//----- nvinfo : EIATTR_COOP_GROUP_INSTR_OFFSETS
	.align		4
.L_24:
        /*175c*/ 	.byte	0x04, 0x28
        /*175e*/ 	.short	(.L_26 - .L_25)


	//   ....[0]....
.L_25:
        /*1760*/ 	.word	0x00000060


	//   ....[1]....
        /*1764*/ 	.word	0x00000090


	//   ....[2]....
        /*1768*/ 	.word	0x00000190


	//----- nvinfo : EIATTR_MBARRIER_INSTR_OFFSETS
	.align		4
.L_26:
        /*176c*/ 	.byte	0x04, 0x39
        /*176e*/ 	.short	(.L_28 - .L_27)


	//   ....[0]....
.L_27:
        /*1770*/ 	.word	0x000002e0
        /*1774*/ 	.word	0x000000ff
        /*1778*/ 	.word	0x00030000
        /*177c*/ 	.short	0x0100
        /*177e*/ 	.byte	0x0a
	.zero		1


	//   ....[1]....
        /*1780*/ 	.word	0x000002f0
        /*1784*/ 	.word	0x000000ff
        /*1788*/ 	.word	0x00030020
        /*178c*/ 	.short	0x0100
        /*178e*/ 	.byte	0x0a
	.zero		1


	//   ....[2]....
        /*1790*/ 	.word	0x00000300
        /*1794*/ 	.word	0x000000ff
        /*1798*/ 	.word	0x00030008
        /*179c*/ 	.short	0x0100
        /*179e*/ 	.byte	0x0a
	.zero		1


	//   ....[3]....
        /*17a0*/ 	.word	0x00000310
        /*17a4*/ 	.word	0x000000ff
        /*17a8*/ 	.word	0x00030028
        /*17ac*/ 	.short	0x0100
        /*17ae*/ 	.byte	0x0a
	.zero		1


	//   ....[4]....
        /*17b0*/ 	.word	0x00000320
        /*17b4*/ 	.word	0x000000ff
        /*17b8*/ 	.word	0x00030010
        /*17bc*/ 	.short	0x0100
        /*17be*/ 	.byte	0x0a
	.zero		1


	//   ....[5]....
        /*17c0*/ 	.word	0x00000330
        /*17c4*/ 	.word	0x000000ff
        /*17c8*/ 	.word	0x00030030
        /*17cc*/ 	.short	0x0100
        /*17ce*/ 	.byte	0x0a
	.zero		1


	//   ....[6]....
        /*17d0*/ 	.word	0x00000340
        /*17d4*/ 	.word	0x000000ff
        /*17d8*/ 	.word	0x00030018
        /*17dc*/ 	.short	0x0100
        /*17de*/ 	.byte	0x0a
	.zero		1


	//   ....[7]....
        /*17e0*/ 	.word	0x00000350
        /*17e4*/ 	.word	0x000000ff
        /*17e8*/ 	.word	0x00030038
        /*17ec*/ 	.short	0x0100
        /*17ee*/ 	.byte	0x0a
	.zero		1


	//   ....[8]....
        /*17f0*/ 	.word	0x00001220
        /*17f4*/ 	.word	0x00000003
        /*17f8*/ 	.word	0x00030000
        /*17fc*/ 	.short	0x010a
        /*17fe*/ 	.byte	0x3f
	.zero		1


	//   ....[9]....
        /*1800*/ 	.word	0x00003640
        /*1804*/ 	.word	0x00000000
        /*1808*/ 	.word	0x00030000
        /*180c*/ 	.short	0x010a
        /*180e*/ 	.byte	0x3f
	.zero		1


	//   ....[10]....
        /*1810*/ 	.word	0x00005ed0
        /*1814*/ 	.word	0x000000ff
        /*1818*/ 	.word	0x00000000
        /*181c*/ 	.short	0x0101
        /*181e*/ 	.byte	0x09
	.zero		1


	//   ....[11]....
        /*1820*/ 	.word	0x000060c0
        /*1824*/ 	.word	0x000000ff
        /*1828*/ 	.word	0x00000000
        /*182c*/ 	.short	0x0101
        /*182e*/ 	.byte	0x04
	.zero		1


	//   ....[12]....
        /*1830*/ 	.word	0x000166d0
        /*1834*/ 	.word	0x00000010
        /*1838*/ 	.word	0x00030020
        /*183c*/ 	.short	0x010a
        /*183e*/ 	.byte	0x3f
	.zero		1


	//   ....[13]....
        /*1840*/ 	.word	0x00016e90
        /*1844*/ 	.word	0x00000003
        /*1848*/ 	.word	0x00000000
        /*184c*/ 	.short	0x010a
        /*184e*/ 	.byte	0x3f
	.zero		1


	//   ....[14]....
        /*1850*/ 	.word	0x00016f60
        /*1854*/ 	.word	0x00000003
        /*1858*/ 	.word	0x00000000
        /*185c*/ 	.short	0x010a
        /*185e*/ 	.byte	0x3f
	.zero		1


	//   ....[15]....
        /*1860*/ 	.word	0x00017030
        /*1864*/ 	.word	0x00000003
        /*1868*/ 	.word	0x00000000
        /*186c*/ 	.short	0x010a
        /*186e*/ 	.byte	0x3f
	.zero		1


	//   ....[16]....
        /*1870*/ 	.word	0x00017100
        /*1874*/ 	.word	0x00000003
        /*1878*/ 	.word	0x00000000
        /*187c*/ 	.short	0x010a
        /*187e*/ 	.byte	0x3f
	.zero		1


	//----- nvinfo : EIATTR_NUM_MBARRIERS
	.align		4
.L_28:
        /*1880*/ 	.byte	0x03, 0x38
        /*1882*/ 	.short	0x0008


	//----- nvinfo : EIATTR_EXIT_INSTR_OFFSETS
	.align		4
        /*1884*/ 	.byte	0x04, 0x1c
        /*1886*/ 	.short	(.L_30 - .L_29)


	//   ....[0]....
.L_29:
        /*1888*/ 	.word	0x00000730


	//   ....[1]....
        /*188c*/ 	.word	0x00006300


	//   ....[2]....
        /*1890*/ 	.word	0x00011350


	//   ....[3]....
        /*1894*/ 	.word	0x00011390


	//   ....[4]....
        /*1898*/ 	.word	0x00016440


	//   ....[5]....
        /*189c*/ 	.word	0x00016480


	//   ....[6]....
        /*18a0*/ 	.word	0x000164a0


	//   ....[7]....
        /*18a4*/ 	.word	0x00016d60


	//   ....[8]....
        /*18a8*/ 	.word	0x00017130


	//----- nvinfo : EIATTR_MAX_THREADS
	.align		4
.L_30:
        /*18ac*/ 	.byte	0x04, 0x05
        /*18ae*/ 	.short	(.L_32 - .L_31)
.L_31:
        /*18b0*/ 	.word	0x00000100
        /*18b4*/ 	.word	0x00000001
        /*18b8*/ 	.word	0x00000001


	//----- nvinfo : EIATTR_CRS_STACK_SIZE
	.align		4
.L_32:
        /*18bc*/ 	.byte	0x04, 0x1e
        /*18be*/ 	.short	(.L_34 - .L_33)
.L_33:
        /*18c0*/ 	.word	0x00000000


	//----- nvinfo : EIATTR_CBANK_PARAM_SIZE
	.align		4
.L_34:
        /*18c4*/ 	.byte	0x03, 0x19
        /*18c6*/ 	.short	0x0470


	//----- nvinfo : EIATTR_PARAM_CBANK
	.align		4
        /*18c8*/ 	.byte	0x04, 0x0a
        /*18ca*/ 	.short	(.L_36 - .L_35)
	.align		4
.L_35:
        /*18cc*/ 	.word	index@(.nv.constant0._ZN7cutlass13device_kernelINS_4conv6kernel13ConvUniversalINS1_16ConvProblemShapeILNS1_8OperatorE0ELi3EEENS1_10collective14CollectiveConvINS1_46MainloopSm90TmaGmmaWarpSpecializedImplicitGemmILS5_0ELi4ELi3EN4cute5tupleIJNSA_1CILi1EEESD_SD_EEENS1_36KernelImplicitTmaWarpSpecializedSm90ELi1EEENSB_IJNSC_ILi256EEENSC_ILi128EEENSB_IJNSC_ILi32EEEEEEEEENS_10tfloat32_tESM_NSA_8TiledMMAINSA_8MMA_AtomIJNSA_4SM904GMMA30MMA_64x128x8_F32TF32TF32_SS_TNILNSQ_7ScaleInE1ELSS_1EEEEEENSA_6LayoutISE_NSB_IJNSC_ILi0EEESW_SW_EEEEENSB_IJNSA_10UnderscoreESZ_SZ_EEEEENS7_6detail26Sm90ImplicitGemmTileTraitsINSA_20SM90_TMA_LOAD_IM2COLENSA_14ComposedLayoutINSA_7SwizzleILi3ELi4ELi3EEENSA_18smem_ptr_flag_bitsILi32EEENSV_INSB_IJNSB_IJNSC_ILi8EEESJ_EEENSB_IJSJ_SD_EEENSB_IJSD_NSC_ILi4EEEEEEEEENSB_IJNSB_IJSJ_SH_EEENSB_IJSD_SW_EEENSB_IJSW_NSC_ILi8192EEEEEEEEEEEEEvEENS13_INSA_13SM90_TMA_LOADENS15_IS17_S19_NSV_INSB_IJNSB_IJS1A_NSC_ILi16EEEEEES1C_S1E_EEENSB_IJS1G_S1H_NSB_IJSW_NSC_ILi4096EEEEEEEEEEEEEvEEEENS_8epilogue10collective6detail29Sm90TmaWarpSpecializedAdapterINS20_15DefaultEpilogueISM_NSB_IJNSB_IJllllEEESD_SW_EEES25_NS1Z_6thread17LinearCombinationISM_Li1EffLNS26_9ScaleType4KindE0ELNS_15FloatRoundStyleE2ESM_EENS_4gemm15EpilogueDefaultEEEEEvvEEEEvNT_6ParamsE)
        /*18d0*/ 	.short	0x0210
        /*18d2*/ 	.short	0x0470


	//----- nvinfo : EIATTR_SW_WAR
	.align		4
.L_36:
        /*18d4*/ 	.byte	0x04, 0x36
        /*18d6*/ 	.short	(.L_38 - .L_37)
.L_37:
        /*18d8*/ 	.word	0x00000008
.L_38:


//--------------------- .nv.callgraph             --------------------------
	.section	.nv.callgraph,"",@"SHT_CUDA_CALLGRAPH"
	.align	4
	.sectionentsize	8
	.align		4
        /*0000*/ 	.word	0x00000000
	.align		4
        /*0004*/ 	.word	0xffffffff
	.align		4
        /*0008*/ 	.word	0x00000000
	.align		4
        /*000c*/ 	.word	0xfffffffe
	.align		4
        /*0010*/ 	.word	0x00000000
	.align		4
        /*0014*/ 	.word	0xfffffffd
	.align		4
        /*0018*/ 	.word	0x00000000
	.align		4
        /*001c*/ 	.word	0xfffffffc


//--------------------- .nv.constant4             --------------------------
	.section	.nv.constant4,"a",@progbits
	.align	8
	.align		8
.nv.constant4:
        /*0000*/ 	.dword	_ZN39_INTERNAL_eae2a06a_4_k_cu_7f3a0395_27894cuda3std3__45__cpo5beginE
	.align		8
        /*0008*/ 	.dword	_ZN39_INTERNAL_eae2a06a_4_k_cu_7f3a0395_27894cuda3std3__45__cpo3endE
	.align		8
        /*0010*/ 	.dword	_ZN39_INTERNAL_eae2a06a_4_k_cu_7f3a0395_27894cuda3std3__45__cpo6cbeginE
	.align		8
        /*0018*/ 	.dword	_ZN39_INTERNAL_eae2a06a_4_k_cu_7f3a0395_27894cuda3std3__45__cpo4cendE
	.align		8
        /*0020*/ 	.dword	_ZN39_INTERNAL_eae2a06a_4_k_cu_7f3a0395_27894cuda3std3__441_GLOBAL__N__eae2a06a_4_k_cu_7f3a0395_27896ignoreE
	.align		8
        /*0028*/ 	.dword	_ZN39_INTERNAL_eae2a06a_4_k_cu_7f3a0395_27894cuda3std3__419piecewise_constructE
	.align		8
        /*0030*/ 	.dword	_ZN39_INTERNAL_eae2a06a_4_k_cu_7f3a0395_27894cuda3std3__48in_placeE
	.align		8
        /*0038*/ 	.dword	_ZN39_INTERNAL_eae2a06a_4_k_cu_7f3a0395_27894cuda3std6ranges3__45__cpo4swapE
	.align		8
        /*0040*/ 	.dword	_ZN39_INTERNAL_eae2a06a_4_k_cu_7f3a0395_27894cuda3std6ranges3__45__cpo9iter_moveE
	.align		8
        /*0048*/ 	.dword	_ZN39_INTERNAL_eae2a06a_4_k_cu_7f3a0395_27894cute7productE
	.align		8
        /*0050*/ 	.dword	_ZN39_INTERNAL_eae2a06a_4_k_cu_7f3a0395_27894cute1_E


//--------------------- .text._ZN7cutlass13device_kernelINS_4conv6kernel13ConvUniversalINS1_16ConvProblemShapeILNS1_8OperatorE0ELi3EEENS1_10collective14CollectiveConvINS1_46MainloopSm90TmaGmmaWarpSpecializedImplicitGemmILS5_0ELi4ELi3EN4cute5tupleIJNSA_1CILi1EEESD_SD_EEENS1_36KernelImplicitTmaWarpSpecializedSm90ELi1EEENSB_IJNSC_ILi256EEENSC_ILi128EEENSB_IJNSC_ILi32EEEEEEEEENS_10tfloat32_tESM_NSA_8TiledMMAINSA_8MMA_AtomIJNSA_4SM904GMMA30MMA_64x128x8_F32TF32TF32_SS_TNILNSQ_7ScaleInE1ELSS_1EEEEEENSA_6LayoutISE_NSB_IJNSC_ILi0EEESW_SW_EEEEENSB_IJNSA_10UnderscoreESZ_SZ_EEEEENS7_6detail26Sm90ImplicitGemmTileTraitsINSA_20SM90_TMA_LOAD_IM2COLENSA_14ComposedLayoutINSA_7SwizzleILi3ELi4ELi3EEENSA_18smem_ptr_flag_bitsILi32EEENSV_INSB_IJNSB_IJNSC_ILi8EEESJ_EEENSB_IJSJ_SD_EEENSB_IJSD_NSC_ILi4EEEEEEEEENSB_IJNSB_IJSJ_SH_EEENSB_IJSD_SW_EEENSB_IJSW_NSC_ILi8192EEEEEEEEEEEEEvEENS13_INSA_13SM90_TMA_LOADENS15_IS17_S19_NSV_INSB_IJNSB_IJS1A_NSC_ILi16EEEEEES1C_S1E_EEENSB_IJS1G_S1H_NSB_IJSW_NSC_ILi4096EEEEEEEEEEEEEvEEEENS_8epilogue10collective6detail29Sm90TmaWarpSpecializedAdapterINS20_15DefaultEpilogueISM_NSB_IJNSB_IJllllEEESD_SW_EEES25_NS1Z_6thread17LinearCombinationISM_Li1EffLNS26_9ScaleType4KindE0ELNS_15FloatRoundStyleE2ESM_EENS_4gemm15EpilogueDefaultEEEEEvvEEEEvNT_6ParamsE --------------------------
	.section	.text._ZN7cutlass13device_kernelINS_4conv6kernel13ConvUniversalINS1_16ConvProblemShapeILNS1_8OperatorE0ELi3EEENS1_10collective14CollectiveConvINS1_46MainloopSm90TmaGmmaWarpSpecializedImplicitGemmILS5_0ELi4ELi3EN4cute5tupleIJNSA_1CILi1EEESD_SD_EEENS1_36KernelImplicitTmaWarpSpecializedSm90ELi1EEENSB_IJNSC_ILi256EEENSC_ILi128EEENSB_IJNSC_ILi32EEEEEEEEENS_10tfloat32_tESM_NSA_8TiledMMAINSA_8MMA_AtomIJNSA_4SM904GMMA30MMA_64x128x8_F32TF32TF32_SS_TNILNSQ_7ScaleInE1ELSS_1EEEEEENSA_6LayoutISE_NSB_IJNSC_ILi0EEESW_SW_EEEEENSB_IJNSA_10UnderscoreESZ_SZ_EEEEENS7_6detail26Sm90ImplicitGemmTileTraitsINSA_20SM90_TMA_LOAD_IM2COLENSA_14ComposedLayoutINSA_7SwizzleILi3ELi4ELi3EEENSA_18smem_ptr_flag_bitsILi32EEENSV_INSB_IJNSB_IJNSC_ILi8EEESJ_EEENSB_IJSJ_SD_EEENSB_IJSD_NSC_ILi4EEEEEEEEENSB_IJNSB_IJSJ_SH_EEENSB_IJSD_SW_EEENSB_IJSW_NSC_ILi8192EEEEEEEEEEEEEvEENS13_INSA_13SM90_TMA_LOADENS15_IS17_S19_NSV_INSB_IJNSB_IJS1A_NSC_ILi16EEEEEES1C_S1E_EEENSB_IJS1G_S1H_NSB_IJSW_NSC_ILi4096EEEEEEEEEEEEEvEEEENS_8epilogue10collective6detail29Sm90TmaWarpSpecializedAdapterINS20_15DefaultEpilogueISM_NSB_IJNSB_IJllllEEESD_SW_EEES25_NS1Z_6thread17LinearCombinationISM_Li1EffLNS26_9ScaleType4KindE0ELNS_15FloatRoundStyleE2ESM_EENS_4gemm15EpilogueDefaultEEEEEvvEEEEvNT_6ParamsE,"ax",@progbits
	.align	128
.text._ZN7cutlass13device_kernelINS_4conv6kernel13ConvUniversalINS1_16ConvProblemShapeILNS1_8OperatorE0ELi3EEENS1_10collective14CollectiveConvINS1_46MainloopSm90TmaGmmaWarpSpecializedImplicitGemmILS5_0ELi4ELi3EN4cute5tupleIJNSA_1CILi1EEESD_SD_EEENS1_36KernelImplicitTmaWarpSpecializedSm90ELi1EEENSB_IJNSC_ILi256EEENSC_ILi128EEENSB_IJNSC_ILi32EEEEEEEEENS_10tfloat32_tESM_NSA_8TiledMMAINSA_8MMA_AtomIJNSA_4SM904GMMA30MMA_64x128x8_F32TF32TF32_SS_TNILNSQ_7ScaleInE1ELSS_1EEEEEENSA_6LayoutISE_NSB_IJNSC_ILi0EEESW_SW_EEEEENSB_IJNSA_10UnderscoreESZ_SZ_EEEEENS7_6detail26Sm90ImplicitGemmTileTraitsINSA_20SM90_TMA_LOAD_IM2COLENSA_14ComposedLayoutINSA_7SwizzleILi3ELi4ELi3EEENSA_18smem_ptr_flag_bitsILi32EEENSV_INSB_IJNSB_IJNSC_ILi8EEESJ_EEENSB_IJSJ_SD_EEENSB_IJSD_NSC_ILi4EEEEEEEEENSB_IJNSB_IJSJ_SH_EEENSB_IJSD_SW_EEENSB_IJSW_NSC_ILi8192EEEEEEEEEEEEEvEENS13_INSA_13SM90_TMA_LOADENS15_IS17_S19_NSV_INSB_IJNSB_IJS1A_NSC_ILi16EEEEEES1C_S1E_EEENSB_IJS1G_S1H_NSB_IJSW_NSC_ILi4096EEEEEEEEEEEEEvEEEENS_8epilogue10collective6detail29Sm90TmaWarpSpecializedAdapterINS20_15DefaultEpilogueISM_NSB_IJNSB_IJllllEEESD_SW_EEES25_NS1Z_6thread17LinearCombinationISM_Li1EffLNS26_9ScaleType4KindE0ELNS_15FloatRoundStyleE2ESM_EENS_4gemm15EpilogueDefaultEEEEEvvEEEEvNT_6ParamsE:
        .type           _ZN7cutlass13device_kernelINS_4conv6kernel13ConvUniversalINS1_16ConvProblemShapeILNS1_8OperatorE0ELi3EEENS1_10collective14CollectiveConvINS1_46MainloopSm90TmaGmmaWarpSpecializedImplicitGemmILS5_0ELi4ELi3EN4cute5tupleIJNSA_1CILi1EEESD_SD_EEENS1_36KernelImplicitTmaWarpSpecializedSm90ELi1EEENSB_IJNSC_ILi256EEENSC_ILi128EEENSB_IJNSC_ILi32EEEEEEEEENS_10tfloat32_tESM_NSA_8TiledMMAINSA_8MMA_AtomIJNSA_4SM904GMMA30MMA_64x128x8_F32TF32TF32_SS_TNILNSQ_7ScaleInE1ELSS_1EEEEEENSA_6LayoutISE_NSB_IJNSC_ILi0EEESW_SW_EEEEENSB_IJNSA_10UnderscoreESZ_SZ_EEEEENS7_6detail26Sm90ImplicitGemmTileTraitsINSA_20SM90_TMA_LOAD_IM2COLENSA_14ComposedLayoutINSA_7SwizzleILi3ELi4ELi3EEENSA_18smem_ptr_flag_bitsILi32EEENSV_INSB_IJNSB_IJNSC_ILi8EEESJ_EEENSB_IJSJ_SD_EEENSB_IJSD_NSC_ILi4EEEEEEEEENSB_IJNSB_IJSJ_SH_EEENSB_IJSD_SW_EEENSB_IJSW_NSC_ILi8192EEEEEEEEEEEEEvEENS13_INSA_13SM90_TMA_LOADENS15_IS17_S19_NSV_INSB_IJNSB_IJS1A_NSC_ILi16EEEEEES1C_S1E_EEENSB_IJS1G_S1H_NSB_IJSW_NSC_ILi4096EEEEEEEEEEEEEvEEEENS_8epilogue10collective6detail29Sm90TmaWarpSpecializedAdapterINS20_15DefaultEpilogueISM_NSB_IJNSB_IJllllEEESD_SW_EEES25_NS1Z_6thread17LinearCombinationISM_Li1EffLNS26_9ScaleType4KindE0ELNS_15FloatRoundStyleE2ESM_EENS_4gemm15EpilogueDefaultEEEEEvvEEEEvNT_6ParamsE,@function
        .size           _ZN7cutlass13device_kernelINS_4conv6kernel13ConvUniversalINS1_16ConvProblemShapeILNS1_8OperatorE0ELi3EEENS1_10collective14CollectiveConvINS1_46MainloopSm90TmaGmmaWarpSpecializedImplicitGemmILS5_0ELi4ELi3EN4cute5tupleIJNSA_1CILi1EEESD_SD_EEENS1_36KernelImplicitTmaWarpSpecializedSm90ELi1EEENSB_IJNSC_ILi256EEENSC_ILi128EEENSB_IJNSC_ILi32EEEEEEEEENS_10tfloat32_tESM_NSA_8TiledMMAINSA_8MMA_AtomIJNSA_4SM904GMMA30MMA_64x128x8_F32TF32TF32_SS_TNILNSQ_7ScaleInE1ELSS_1EEEEEENSA_6LayoutISE_NSB_IJNSC_ILi0EEESW_SW_EEEEENSB_IJNSA_10UnderscoreESZ_SZ_EEEEENS7_6detail26Sm90ImplicitGemmTileTraitsINSA_20SM90_TMA_LOAD_IM2COLENSA_14ComposedLayoutINSA_7SwizzleILi3ELi4ELi3EEENSA_18smem_ptr_flag_bitsILi32EEENSV_INSB_IJNSB_IJNSC_ILi8EEESJ_EEENSB_IJSJ_SD_EEENSB_IJSD_NSC_ILi4EEEEEEEEENSB_IJNSB_IJSJ_SH_EEENSB_IJSD_SW_EEENSB_IJSW_NSC_ILi8192EEEEEEEEEEEEEvEENS13_INSA_13SM90_TMA_LOADENS15_IS17_S19_NSV_INSB_IJNSB_IJS1A_NSC_ILi16EEEEEES1C_S1E_EEENSB_IJS1G_S1H_NSB_IJSW_NSC_ILi4096EEEEEEEEEEEEEvEEEENS_8epilogue10collective6detail29Sm90TmaWarpSpecializedAdapterINS20_15DefaultEpilogueISM_NSB_IJNSB_IJllllEEESD_SW_EEES25_NS1Z_6thread17LinearCombinationISM_Li1EffLNS26_9ScaleType4KindE0ELNS_15FloatRoundStyleE2ESM_EENS_4gemm15EpilogueDefaultEEEEEvvEEEEvNT_6ParamsE,(.L_x_535 - _ZN7cutlass13device_kernelINS_4conv6kernel13ConvUniversalINS1_16ConvProblemShapeILNS1_8OperatorE0ELi3EEENS1_10collective14CollectiveConvINS1_46MainloopSm90TmaGmmaWarpSpecializedImplicitGemmILS5_0ELi4ELi3EN4cute5tupleIJNSA_1CILi1EEESD_SD_EEENS1_36KernelImplicitTmaWarpSpecializedSm90ELi1EEENSB_IJNSC_ILi256EEENSC_ILi128EEENSB_IJNSC_ILi32EEEEEEEEENS_10tfloat32_tESM_NSA_8TiledMMAINSA_8MMA_AtomIJNSA_4SM904GMMA30MMA_64x128x8_F32TF32TF32_SS_TNILNSQ_7ScaleInE1ELSS_1EEEEEENSA_6LayoutISE_NSB_IJNSC_ILi0EEESW_SW_EEEEENSB_IJNSA_10UnderscoreESZ_SZ_EEEEENS7_6detail26Sm90ImplicitGemmTileTraitsINSA_20SM90_TMA_LOAD_IM2COLENSA_14ComposedLayoutINSA_7SwizzleILi3ELi4ELi3EEENSA_18smem_ptr_flag_bitsILi32EEENSV_INSB_IJNSB_IJNSC_ILi8EEESJ_EEENSB_IJSJ_SD_EEENSB_IJSD_NSC_ILi4EEEEEEEEENSB_IJNSB_IJSJ_SH_EEENSB_IJSD_SW_EEENSB_IJSW_NSC_ILi8192EEEEEEEEEEEEEvEENS13_INSA_13SM90_TMA_LOADENS15_IS17_S19_NSV_INSB_IJNSB_IJS1A_NSC_ILi16EEEEEES1C_S1E_EEENSB_IJS1G_S1H_NSB_IJSW_NSC_ILi4096EEEEEEEEEEEEEvEEEENS_8epilogue10collective6detail29Sm90TmaWarpSpecializedAdapterINS20_15DefaultEpilogueISM_NSB_IJNSB_IJllllEEESD_SW_EEES25_NS1Z_6thread17LinearCombinationISM_Li1EffLNS26_9ScaleType4KindE0ELNS_15FloatRoundStyleE2ESM_EENS_4gemm15EpilogueDefaultEEEEEvvEEEEvNT_6ParamsE)
        .other          _ZN7cutlass13device_kernelINS_4conv6kernel13ConvUniversalINS1_16ConvProblemShapeILNS1_8OperatorE0ELi3EEENS1_10collective14CollectiveConvINS1_46MainloopSm90TmaGmmaWarpSpecializedImplicitGemmILS5_0ELi4ELi3EN4cute5tupleIJNSA_1CILi1EEESD_SD_EEENS1_36KernelImplicitTmaWarpSpecializedSm90ELi1EEENSB_IJNSC_ILi256EEENSC_ILi128EEENSB_IJNSC_ILi32EEEEEEEEENS_10tfloat32_tESM_NSA_8TiledMMAINSA_8MMA_AtomIJNSA_4SM904GMMA30MMA_64x128x8_F32TF32TF32_SS_TNILNSQ_7ScaleInE1ELSS_1EEEEEENSA_6LayoutISE_NSB_IJNSC_ILi0EEESW_SW_EEEEENSB_IJNSA_10UnderscoreESZ_SZ_EEEEENS7_6detail26Sm90ImplicitGemmTileTraitsINSA_20SM90_TMA_LOAD_IM2COLENSA_14ComposedLayoutINSA_7SwizzleILi3ELi4ELi3EEENSA_18smem_ptr_flag_bitsILi32EEENSV_INSB_IJNSB_IJNSC_ILi8EEESJ_EEENSB_IJSJ_SD_EEENSB_IJSD_NSC_ILi4EEEEEEEEENSB_IJNSB_IJSJ_SH_EEENSB_IJSD_SW_EEENSB_IJSW_NSC_ILi8192EEEEEEEEEEEEEvEENS13_INSA_13SM90_TMA_LOADENS15_IS17_S19_NSV_INSB_IJNSB_IJS1A_NSC_ILi16EEEEEES1C_S1E_EEENSB_IJS1G_S1H_NSB_IJSW_NSC_ILi4096EEEEEEEEEEEEEvEEEENS_8epilogue10collective6detail29Sm90TmaWarpSpecializedAdapterINS20_15DefaultEpilogueISM_NSB_IJNSB_IJllllEEESD_SW_EEES25_NS1Z_6thread17LinearCombinationISM_Li1EffLNS26_9ScaleType4KindE0ELNS_15FloatRoundStyleE2ESM_EENS_4gemm15EpilogueDefaultEEEEEvvEEEEvNT_6ParamsE,@"STO_CUDA_ENTRY STV_DEFAULT"
_ZN7cutlass13device_kernelINS_4conv6kernel13ConvUniversalINS1_16ConvProblemShapeILNS1_8OperatorE0ELi3EEENS1_10collective14CollectiveConvINS1_46MainloopSm90TmaGmmaWarpSpecializedImplicitGemmILS5_0ELi4ELi3EN4cute5tupleIJNSA_1CILi1EEESD_SD_EEENS1_36KernelImplicitTmaWarpSpecializedSm90ELi1EEENSB_IJNSC_ILi256EEENSC_ILi128EEENSB_IJNSC_ILi32EEEEEEEEENS_10tfloat32_tESM_NSA_8TiledMMAINSA_8MMA_AtomIJNSA_4SM904GMMA30MMA_64x128x8_F32TF32TF32_SS_TNILNSQ_7ScaleInE1ELSS_1EEEEEENSA_6LayoutISE_NSB_IJNSC_ILi0EEESW_SW_EEEEENSB_IJNSA_10UnderscoreESZ_SZ_EEEEENS7_6detail26Sm90ImplicitGemmTileTraitsINSA_20SM90_TMA_LOAD_IM2COLENSA_14ComposedLayoutINSA_7SwizzleILi3ELi4ELi3EEENSA_18smem_ptr_flag_bitsILi32EEENSV_INSB_IJNSB_IJNSC_ILi8EEESJ_EEENSB_IJSJ_SD_EEENSB_IJSD_NSC_ILi4EEEEEEEEENSB_IJNSB_IJSJ_SH_EEENSB_IJSD_SW_EEENSB_IJSW_NSC_ILi8192EEEEEEEEEEEEEvEENS13_INSA_13SM90_TMA_LOADENS15_IS17_S19_NSV_INSB_IJNSB_IJS1A_NSC_ILi16EEEEEES1C_S1E_EEENSB_IJS1G_S1H_NSB_IJSW_NSC_ILi4096EEEEEEEEEEEEEvEEEENS_8epilogue10collective6detail29Sm90TmaWarpSpecializedAdapterINS20_15DefaultEpilogueISM_NSB_IJNSB_IJllllEEESD_SW_EEES25_NS1Z_6thread17LinearCombinationISM_Li1EffLNS26_9ScaleType4KindE0ELNS_15FloatRoundStyleE2ESM_EENS_4gemm15EpilogueDefaultEEEEEvvEEEEvNT_6ParamsE:
[----:B------:R-:W0:Y:S01]  /*0000*/  LDC R1, c[0x0][0x28] ;  /* 0x00000a00ff017b82 */ /* 0x000e220000000800 */
[----:B------:R-:W1:Y:S01]  /*0010*/  S2R R4, SR_TID.X ;  /* 0x0000000000047919 */ /* 0x000e620000002100 */
[----:B------:R-:W-:Y:S01]  /*0020*/  ELECT P0, URZ, PT ;  /* 0x00000000003f782f */ /* 0x000fe20003800000 */
[----:B------:R-:W-:Y:S01]  /*0030*/  BSSY B0, `(.L_x_0) ;  /* 0x0000015000007945 */ /* 0x000fe20003800000 */
[----:B0-----:R-:W-:Y:S01]  /*0040*/  VIADD R1, R1, 0xfffffc18 ;  /* 0xfffffc1801017836 */ /* 0x001fe20000000000 */
[----:B-1----:R-:W-:-:S05]  /*0050*/  SHF.R.U32.HI R0, RZ, 0x5, R4 ;  /* 0x00000005ff007819 */ /* 0x002fca0000011604 */
[----:B------:R-:W0:Y:S02]  /*0060*/  SHFL.IDX PT, R2, R0, RZ, 0x1f ;  /* 0x00001fff00027589 */ /* 0x000e2400000e0000 */
[----:B0-----:R-:W-:Y:S02]  /*0070*/  R2UR UR4, R2 ;  /* 0x00000000020472ca */ /* 0x001fe400000e0000 */
[----:B------:R-:W-:-:S06]  /*0080*/  SHF.R.U32.HI R2, RZ, 0x7, R4 ;  /* 0x00000007ff027819 */ /* 0x000fcc0000011604 */
[----:B------:R-:W0:Y:S05]  /*0090*/  SHFL.IDX PT, R2, R2, RZ, 0x1f ;  /* 0x00001fff02027589 */ /* 0x000e2a00000e0000 */
[----:B------:R-:W-:Y:S02]  /*00a0*/  USHF.R.S32.HI UR5, URZ, 0x1f, UR4 ;  /* 0x0000001f3f057899 */ /* 0x000fe40008011404 */
[----:B------:R-:W-:Y:S02]  /*00b0*/  ISETP.NE.OR P0, PT, RZ, UR4, !P0 ;  /* 0x00000004ff007c0c */ /* 0x000fe4000c705670 */
[----:B------:R-:W-:-:S04]  /*00c0*/  ULEA.HI UR5, UR5, UR4, URZ, 0x2 ;  /* 0x0000000405057291 */ /* 0x000fc8000f8f103f */
[----:B------:R-:W-:-:S04]  /*00d0*/  ULOP3.LUT UR5, UR5, 0xfffffffc, URZ, 0xc0, !UPT ;  /* 0xfffffffc05057892 */ /* 0x000fc8000f8ec03f */
[----:B------:R-:W-:-:S03]  /*00e0*/  UIADD3 UR7, UR4, -UR5, URZ ;  /* 0x8000000504077290 */ /* 0x000fc6000fffe03f */
[----:B------:R-:W-:Y:S09]  /*00f0*/  @P0 BRA `(.L_x_1) ;  /* 0x0000000000200947 */ /* 0x000ff20003800000 */
[----:B------:R-:W-:Y:S02]  /*0100*/  ULDC.64 UR4, c[0x0][0x198] ;  /* 0x0000660000047ab9 */ /* 0x000fe40000000a00 */
[----:B------:R-:W-:Y:S02]  /*0110*/  UIADD3 UR8, UP0, UR4, 0xf0, URZ ;  /* 0x000000f004087890 */ /* 0x000fe4000ff1e03f */
[----:B------:R-:W-:Y:S02]  /*0120*/  UIADD3 UR4, UP1, UR4, 0x270, URZ ;  /* 0x0000027004047890 */ /* 0x000fe4000ff3e03f */
[----:B------:R-:W-:Y:S02]  /*0130*/  UIADD3.X UR9, URZ, UR5, URZ, UP0, !UPT ;  /* 0x000000053f097290 */ /* 0x000fe400087fe43f */
[----:B------:R-:W-:-:S07]  /*0140*/  UIADD3.X UR5, URZ, UR5, URZ, UP1, !UPT ;  /* 0x000000053f057290 */ /* 0x000fce0008ffe43f */
[----:B------:R1:W-:Y:S02]  /*0150*/  UTMACCTL.PF [UR8] ;  /* 0x00000000080079b9 */ /* 0x0003e40008040000 */
[----:B------:R1:W-:Y:S02]  /*0160*/  UTMACCTL.PF [UR4] ;  /* 0x00000000040079b9 */ /* 0x0003e40008040000 */
[----:B-1----:R-:W-:Y:S01]  /*0170*/  NOP ;  /* 0x0000000000007918 */ /* 0x002fe20000000000 */
.L_x_1:
[----:B------:R-:W-:Y:S05]  /*0180*/  BSYNC B0 ;  /* 0x0000000000007941 */ /* 0x000fea0003800000 */
.L_x_0:
[----:B------:R-:W1:Y:S01]  /*0190*/  SHFL.IDX PT, R0, R0, RZ, 0x1f ;  /* 0x00001fff00007589 */ /* 0x000e6200000e0000 */
[----:B0-----:R-:W-:-:S13]  /*01a0*/  R2UR UR12, R2 ;  /* 0x00000000020c72ca */ /* 0x001fda00000e0000 */
[----:B------:R-:W-:Y:S02]  /*01b0*/  ULOP3.LUT UP0, URZ, UR12, UR7, URZ, 0xfc, !UPT ;  /* 0x000000070c3f7292 */ /* 0x000fe4000f80fc3f */
[----:B------:R-:W-:Y:S02]  /*01c0*/  UISETP.NE.AND UP1, UPT, UR12, 0x1, UPT ;  /* 0x000000010c00788c */ /* 0x000fe4000bf25270 */
[----:B------:R-:W-:-:S04]  /*01d0*/  USEL UR6, URZ, 0x1, UP0 ;  /* 0x000000013f067887 */ /* 0x000fc80008000000 */
[----:B------:R-:W-:Y:S01]  /*01e0*/  USEL UR6, UR6, 0x2, UP1 ;  /* 0x0000000206067887 */ /* 0x000fe20008800000 */
[----:B-1----:R-:W-:-:S13]  /*01f0*/  ISETP.NE.AND P0, PT, R0, RZ, PT ;  /* 0x000000ff0000720c */ /* 0x002fda0003f05270 */
[----:B------:R-:W-:Y:S05]  /*0200*/  @P0 BRA `(.L_x_2) ;  /* 0x0000000000580947 */ /* 0x000fea0003800000 */
[----:B------:R-:W0:Y:S01]  /*0210*/  S2UR UR10, SR_CgaCtaId ;  /* 0x00000000000a79c3 */ /* 0x000e220000008800 */
[----:B------:R-:W-:Y:S01]  /*0220*/  UMOV UR4, 0x400 ;  /* 0x0000040000047882 */ /* 0x000fe20000000000 */
[----:B------:R-:W-:Y:S01]  /*0230*/  UMOV UR5, 0x1 ;  /* 0x0000000100057882 */ /* 0x000fe20000000000 */
[----:B------:R-:W-:Y:S01]  /*0240*/  UMOV UR8, 0x80 ;  /* 0x0000008000087882 */ /* 0x000fe20000000000 */
[----:B------:R-:W-:Y:S01]  /*0250*/  ELECT P0, URZ, PT ;  /* 0x00000000003f782f */ /* 0x000fe20003800000 */
[----:B------:R-:W-:-:S04]  /*0260*/  UIADD3 UR8, -UR8, 0x100000, URZ ;  /* 0x0010000008087890 */ /* 0x000fc8000fffe13f */
[----:B------:R-:W-:Y:S02]  /*0270*/  USHF.L.U32 UR9, UR8, 0xb, URZ ;  /* 0x0000000b08097899 */ /* 0x000fe4000800063f */
[----:B------:R-:W-:Y:S02]  /*0280*/  USHF.L.U32 UR8, UR8, 0x1, URZ ;  /* 0x0000000108087899 */ /* 0x000fe4000800063f */
[----:B0-----:R-:W-:Y:S02]  /*0290*/  ULEA UR10, UR10, UR4, 0x18 ;  /* 0x000000040a0a7291 */ /* 0x001fe4000f8ec03f */
[----:B------:R-:W-:-:S04]  /*02a0*/  UIADD3 UR4, -UR5, 0x100000, URZ ;  /* 0x0010000005047890 */ /* 0x000fc8000fffe13f */
[----:B------:R-:W-:Y:S02]  /*02b0*/  USHF.L.U32 UR5, UR4, 0xb, URZ ;  /* 0x0000000b04057899 */ /* 0x000fe4000800063f */
[----:B------:R-:W-:Y:S01]  /*02c0*/  USHF.L.U32 UR4, UR4, 0x1, URZ ;  /* 0x0000000104047899 */ /* 0x000fe2000800063f */
[----:B------:R-:W0:Y:S11]  /*02d0*/  FENCE.VIEW.ASYNC.S ;  /* 0x00000000000073c6 */ /* 0x000e360000000000 */
[----:B0-----:R0:W1:Y:S01]  /*02e0*/  SYNCS.EXCH.64 URZ, [UR10+0x30000], UR4 ;  /* 0x030000040a3f75b2 */ /* 0x0010620008000100 */
[----:B------:R0:W2:Y:S01]  /*02f0*/  SYNCS.EXCH.64 URZ, [UR10+0x30020], UR8 ;  /* 0x030020080a3f75b2 */ /* 0x0000a20008000100 */
[----:B------:R0:W3:Y:S01]  /*0300*/  SYNCS.EXCH.64 URZ, [UR10+0x30008], UR4 ;  /* 0x030008040a3f75b2 */ /* 0x0000e20008000100 */
[----:B------:R0:W4:Y:S01]  /*0310*/  SYNCS.EXCH.64 URZ, [UR10+0x30028], UR8 ;  /* 0x030028080a3f75b2 */ /* 0x0001220008000100 */
[----:B------:R0:W0:Y:S01]  /*0320*/  SYNCS.EXCH.64 URZ, [UR10+0x30010], UR4 ;  /* 0x030010040a3f75b2 */ /* 0x0000220008000100 */
[----:B------:R0:W0:Y:S01]  /*0330*/  SYNCS.EXCH.64 URZ, [UR10+0x30030], UR8 ;  /* 0x030030080a3f75b2 */ /* 0x0000220008000100 */
[----:B------:R0:W0:Y:S01]  /*0340*/  SYNCS.EXCH.64 URZ, [UR10+0x30018], UR4 ;  /* 0x030018040a3f75b2 */ /* 0x0000220008000100 */
[----:B------:R0:W0:Y:S01]  /*0350*/  SYNCS.EXCH.64 URZ, [UR10+0x30038], UR8 ;  /* 0x030038080a3f75b2 */ /* 0x0000220008000100 */
[----:B------:R-:W-:Y:S01]  /*0360*/  NOP ;  /* 0x0000000000007918 */ /* 0x000fe20000000000 */
.L_x_2:
[----:B0-----:R-:W-:Y:S01]  /*0370*/  ULDC.64 UR4, c[0x0][0x618] ;  /* 0x0001860000047ab9 */ /* 0x001fe20000000a00 */
[----:B------:R-:W-:Y:S01]  /*0380*/  NOP ;  /* 0x0000000000007918 */ /* 0x000fe20000000000 */
[----:B------:R-:W-:Y:S01]  /*0390*/  ISETP.NE.U32.AND P0, PT, RZ, UR4, PT ;  /* 0x00000004ff007c0c */ /* 0x000fe2000bf05070 */
[----:B------:R-:W-:Y:S01]  /*03a0*/  NOP ;  /* 0x0000000000007918 */ /* 0x000fe20000000000 */
[----:B------:R-:W-:Y:S01]  /*03b0*/  ULDC.64 UR20, c[0x0][0x208] ;  /* 0x0000820000147ab9 */ /* 0x000fe20000000a00 */
[----:B-1234-:R-:W-:Y:S01]  /*03c0*/  BAR.SYNC.DEFER_BLOCKING 0x0 ;  /* 0x0000000000007b1d */ /* 0x01efe20000010000 */
[----:B------:R-:W-:-:S13]  /*03d0*/  ISETP.NE.AND.EX P0, PT, RZ, UR5, PT, P0 ;  /* 0x00000005ff007c0c */ /* 0x000fda000bf05300 */
[----:B------:R-:W-:Y:S05]  /*03e0*/  @!P0 BRA `(.L_x_3) ;  /* 0x0000000000208947 */ /* 0x000fea0003800000 */
[----:B------:R-:W0:Y:S02]  /*03f0*/  LDC.64 R2, c[0x0][0x618] ;  /* 0x00018600ff027b82 */ /* 0x000e240000000a00 */
[----:B0-----:R-:W2:Y:S02]  /*0400*/  LDG.E.64 R2, desc[UR20][R2.64] ;  /* 0x0000001402027981 */ /* 0x001ea4000c1e1b00 */
[----:B--2---:R-:W-:-:S04]  /*0410*/  ISETP.NE.U32.AND P0, PT, R2, RZ, PT ;  /* 0x000000ff0200720c */ /* 0x004fc80003f05070 */
[----:B------:R-:W-:-:S13]  /*0420*/  ISETP.NE.AND.EX P0, PT, R3, RZ, PT, P0 ;  /* 0x000000ff0300720c */ /* 0x000fda0003f05300 */
[----:B------:R-:W-:Y:S05]  /*0430*/  @!P0 BRA `(.L_x_3) ;  /* 0x00000000000c8947 */ /* 0x000fea0003800000 */
[----:B------:R-:W2:Y:S02]  /*0440*/  LD.E R2, desc[UR20][R2.64] ;  /* 0x0000001402027980 */ /* 0x000ea4000c101900 */
[----:B--2---:R-:W-:Y:S01]  /*0450*/  R2UR UR11, R2 ;  /* 0x00000000020b72ca */ /* 0x004fe200000e0000 */
[----:B------:R-:W-:-:S14]  /*0460*/  BRA `(.L_x_4) ;  /* 0x0000000000247947 */ /* 0x000fdc0003800000 */
.L_x_3:
[----:B------:R-:W-:Y:S02]  /*0470*/  ULDC.64 UR4, c[0x0][0x608] ;  /* 0x0001820000047ab9 */ /* 0x000fe40000000a00 */
[----:B------:R-:W-:-:S04]  /*0480*/  ISETP.NE.U32.AND P0, PT, RZ, UR4, PT ;  /* 0x00000004ff007c0c */ /* 0x000fc8000bf05070 */
[----:B------:R-:W-:-:S13]  /*0490*/  ISETP.NE.AND.EX P0, PT, RZ, UR5, PT, P0 ;  /* 0x00000005ff007c0c */ /* 0x000fda000bf05300 */
[----:B------:R-:W-:Y:S05]  /*04a0*/  @!P0 BRA `(.L_x_5) ;  /* 0x0000000000108947 */ /* 0x000fea0003800000 */
[----:B------:R-:W0:Y:S02]  /*04b0*/  LDC.64 R2, c[0x0][0x608] ;  /* 0x00018200ff027b82 */ /* 0x000e240000000a00 */
[----:B0-----:R-:W2:Y:S02]  /*04c0*/  LDG.E R2, desc[UR20][R2.64] ;  /* 0x0000001402027981 */ /* 0x001ea4000c1e1900 */
[----:B--2---:R-:W-:Y:S01]  /*04d0*/  R2UR UR11, R2 ;  /* 0x00000000020b72ca */ /* 0x004fe200000e0000 */
[----:B------:R-:W-:-:S14]  /*04e0*/  BRA `(.L_x_4) ;  /* 0x0000000000047947 */ /* 0x000fdc0003800000 */
.L_x_5:
[----:B------:R-:W-:-:S05]  /*04f0*/  ULDC UR11, c[0x0][0x600] ;  /* 0x00018000000b7ab9 */ /* 0x000fca0000000800 */
.L_x_4:
[----:B------:R-:W-:Y:S02]  /*0500*/  ULDC.64 UR4, c[0x0][0x620] ;  /* 0x0001880000047ab9 */ /* 0x000fe40000000a00 */
[----:B------:R-:W-:-:S04]  /*0510*/  ISETP.NE.U32.AND P0, PT, RZ, UR4, PT ;  /* 0x00000004ff007c0c */ /* 0x000fc8000bf05070 */
        /* <DEDUP_REMOVED lines=10> */
.L_x_6:
        /* <DEDUP_REMOVED lines=8> */
.L_x_8:
[----:B------:R-:W-:-:S05]  /*0640*/  ULDC UR22, c[0x0][0x604] ;  /* 0x0001810000167ab9 */ /* 0x000fca0000000800 */
.L_x_7:
[----:B------:R-:W-:Y:S01]  /*0650*/  ULDC UR4, c[0x0][0x3dc] ;  /* 0x0000f70000047ab9 */ /* 0x000fe20000000800 */
[----:B------:R-:W-:Y:S01]  /*0660*/  ISETP.NE.AND P0, PT, RZ, UR12, PT ;  /* 0x0000000cff007c0c */ /* 0x000fe2000bf05270 */
[----:B------:R-:W-:Y:S01]  /*0670*/  UIADD3 UR4, UR4, 0x1f, URZ ;  /* 0x0000001f04047890 */ /* 0x000fe2000fffe03f */
[----:B------:R-:W-:-:S03]  /*0680*/  ULDC.64 UR8, c[0x0][0x3e0] ;  /* 0x0000f80000087ab9 */ /* 0x000fc60000000a00 */
[----:B------:R-:W-:Y:S02]  /*0690*/  USHF.R.S32.HI UR5, URZ, 0x1f, UR4 ;  /* 0x0000001f3f057899 */ /* 0x000fe40008011404 */
[----:B------:R-:W-:Y:S02]  /*06a0*/  UIMAD UR8, UR9, UR8, URZ ;  /* 0x00000008090872a4 */ /* 0x000fe4000f8e023f */
[----:B------:R-:W-:-:S03]  /*06b0*/  ULEA.HI UR4, UR5, UR4, URZ, 0x5 ;  /* 0x0000000405047291 */ /* 0x000fc6000f8f283f */
[----:B------:R-:W-:Y:S01]  /*06c0*/  ULDC UR5, c[0x0][0x3e8] ;  /* 0x0000fa0000057ab9 */ /* 0x000fe20000000800 */
[----:B------:R-:W-:Y:S02]  /*06d0*/  USHF.R.S32.HI UR4, URZ, 0x5, UR4 ;  /* 0x000000053f047899 */ /* 0x000fe40008011404 */
[----:B------:R-:W-:-:S04]  /*06e0*/  UIMAD UR5, UR8, UR5, URZ ;  /* 0x00000005080572a4 */ /* 0x000fc8000f8e023f */
[----:B------:R-:W-:Y:S01]  /*06f0*/  UIMAD UR5, UR4, UR5, URZ ;  /* 0x00000005040572a4 */ /* 0x000fe2000f8e023f */
[----:B------:R-:W-:Y:S11]  /*0700*/  @!P0 BRA `(.L_x_9) ;  /* 0x0000015c00608947 */ /* 0x000ff60003800000 */
[----:B------:R-:W-:-:S06]  /*0710*/  UISETP.NE.AND UP0, UPT, UR12, 0x1, UPT ;  /* 0x000000010c00788c */ /* 0x000fcc000bf05270 */
[----:B------:R-:W-:-:S13]  /*0720*/  PLOP3.LUT P0, PT, PT, PT, UP0, 0x80, 0x0 ;  /* 0x000000000000781c */ /* 0x000fda0003f0f008 */
[----:B------:R-:W-:Y:S05]  /*0730*/  @P0 EXIT ;  /* 0x000000000000094d */ /* 0x000fea0003800000 */
[----:B------:R0:W-:Y:S01]  /*0740*/  STL [R1], RZ ;  /* 0x000000ff01007387 */ /* 0x0001e20000100800 */
[----:B------:R-:W-:Y:S01]  /*0750*/  UISETP.GE.AND UP0, UPT, UR5, 0x1, UPT ;  /* 0x000000010500788c */ /* 0x000fe2000bf06270 */
[----:B------:R-:W-:Y:S01]  /*0760*/  CS2R R86, SRZ ;  /* 0x0000000000567805 */ /* 0x000fe2000001ff00 */
[----:B------:R-:W-:Y:S01]  /*0770*/  UMOV UR4, URZ ;  /* 0x0000003f00047c82 */ /* 0x000fe20008000000 */
[----:B------:R0:W-:Y:S01]  /*0780*/  STL [R1+0x4], RZ ;  /* 0x000004ff01007387 */ /* 0x0001e20000100800 */
[----:B------:R-:W-:Y:S02]  /*0790*/  CS2R R152, SRZ ;  /* 0x0000000000987805 */ /* 0x000fe4000001ff00 */
[----:B------:R-:W-:Y:S02]  /*07a0*/  CS2R R154, SRZ ;  /* 0x00000000009a7805 */ /* 0x000fe4000001ff00 */
[----:B------:R-:W-:Y:S01]  /*07b0*/  PLOP3.LUT P0, PT, PT, PT, UP0, 0x80, 0x0 ;  /* 0x000000000000781c */ /* 0x000fe20003f0f008 */
[----:B------:R0:W-:Y:S01]  /*07c0*/  STL [R1+0x8], RZ ;  /* 0x000008ff01007387 */ /* 0x0001e20000100800 */
[----:B------:R-:W-:-:S02]  /*07d0*/  CS2R R156, SRZ ;  /* 0x00000000009c7805 */ /* 0x000fc4000001ff00 */
[----:B------:R-:W-:Y:S02]  /*07e0*/  CS2R R158, SRZ ;  /* 0x00000000009e7805 */ /* 0x000fe4000001ff00 */
[----:B------:R-:W-:Y:S01]  /*07f0*/  CS2R R160, SRZ ;  /* 0x0000000000a07805 */ /* 0x000fe2000001ff00 */
[----:B------:R0:W-:Y:S01]  /*0800*/  STL [R1+0xc], RZ ;  /* 0x00000cff01007387 */ /* 0x0001e20000100800 */
[----:B------:R-:W-:Y:S02]  /*0810*/  CS2R R162, SRZ ;  /* 0x0000000000a27805 */ /* 0x000fe4000001ff00 */
[----:B------:R-:W-:Y:S02]  /*0820*/  CS2R R164, SRZ ;  /* 0x0000000000a47805 */ /* 0x000fe4000001ff00 */
[----:B------:R-:W-:Y:S01]  /*0830*/  CS2R R166, SRZ ;  /* 0x0000000000a67805 */ /* 0x000fe2000001ff00 */
        /* <DEDUP_REMOVED lines=116> */
[----:B------:R0:W-:Y:S04]  /*0f80*/  STL [R1+0x84], RZ ;  /* 0x000084ff01007387 */ /* 0x0001e80000100800 */
        /* <DEDUP_REMOVED lines=29> */
[----:B------:R0:W-:Y:S01]  /*1160*/  STL [R1+0xfc], RZ ;  /* 0x0000fcff01007387 */ /* 0x0001e20000100800 */
[----:B------:R-:W-:Y:S05]  /*1170*/  @!P0 BRA `(.L_x_10) ;  /* 0x0000002000dc8947 */ /* 0x000fea0003800000 */
[----:B------:R-:W-:-:S04]  /*1180*/  ULOP3.LUT UR4, UR6, 0x1, URZ, 0xfc, !UPT ;  /* 0x0000000106047892 */ /* 0x000fc8000f8efc3f */
[----:B------:R-:W-:-:S06]  /*1190*/  UISETP.NE.AND UP0, UPT, UR4, 0x3, UPT ;  /* 0x000000030400788c */ /* 0x000fcc000bf05270 */
[----:B------:R-:W-:-:S13]  /*11a0*/  PLOP3.LUT P1, PT, PT, PT, UP0, 0x80, 0x0 ;  /* 0x000000000000781c */ /* 0x000fda0003f2f008 */
[----:B------:R-:W-:Y:S05]  /*11b0*/  @!P1 BRA `(.L_x_11) ;  /* 0x0000000000049947 */ /* 0x000fea0003800000 */
[----:B------:R-:W-:Y:S01]  /*11c0*/  BPT.TRAP 0x1 ;  /* 0x000000040000795c */ /* 0x000fe20000300000 */
.L_x_11:
[----:B------:R-:W1:Y:S01]  /*11d0*/  S2UR UR7, SR_CgaCtaId ;  /* 0x00000000000779c3 */ /* 0x000e620000008800 */
[----:B------:R-:W-:Y:S01]  /*11e0*/  SHF.L.U32 R0, RZ, 0x1f, RZ ;  /* 0x0000001fff007819 */ /* 0x000fe200000006ff */
[----:B------:R-:W-:Y:S02]  /*11f0*/  UMOV UR4, 0x400 ;  /* 0x0000040000047882 */ /* 0x000fe40000000000 */
[----:B-1----:R-:W-:-:S12]  /*1200*/  ULEA UR4, UR7, UR4, 0x18 ;  /* 0x0000000407047291 */ /* 0x002fd8000f8ec03f */
.L_x_12:
[----:B-1----:R-:W-:-:S04]  /*1210*/  IMAD.U32 R3, RZ, RZ, UR4 ;  /* 0x00000004ff037e24 */ /* 0x002fc8000f8e00ff */
[----:B------:R1:W2:Y:S03]  /*1220*/  SYNCS.PHASECHK.TRANS64.TRYWAIT P1, [R3+URZ+0x30000], R0 ;  /* 0x03000000030075a7 */ /* 0x0002a6000802017f */
[----:B--2---:R-:W-:Y:S05]  /*1230*/  @!P1 NANOSLEEP.SYNCS 0x989680 ;  /* 0x009896800000995d */ /* 0x004fea0003900000 */
[----:B------:R-:W2:Y:S02]  /*1240*/  @!P1 SYNCS.PHASECHK.TRANS64 P1, [R3+URZ+0x30000], R0 ;  /* 0x03000000030095a7 */ /* 0x000ea4000802007f */
[----:B--2---:R-:W-:Y:S05]  /*1250*/  @!P1 BRA `(.L_x_12) ;  /* 0xfffffffc00ec9947 */ /* 0x004fea000383ffff */
[----:B------:R-:W-:Y:S01]  /*1260*/  UIADD3 UR7, UR4, 0x20000, URZ ;  /* 0x0002000004077890 */ /* 0x000fe2000fffe03f */
[----:B------:R-:W-:Y:S01]  /*1270*/  WARPGROUP.ARRIVE ;  /* 0x00000000000079c5 */ /* 0x000fe20000000000 */
[----:B------:R-:W-:Y:S02]  /*1280*/  USHF.R.U32.HI UR4, URZ, 0x4, UR4 ;  /* 0x000000043f047899 */ /* 0x000fe40008011604 */
[----:B------:R-:W-:Y:S02]  /*1290*/  USHF.R.U32.HI UR7, URZ, 0x4, UR7 ;  /* 0x000000043f077899 */ /* 0x000fe40008011607 */
[----:B------:R-:W-:Y:S02]  /*12a0*/  ULOP3.LUT UR4, UR4, 0x3fff, URZ, 0xc0, !UPT ;  /* 0x00003fff04047892 */ /* 0x000fe4000f8ec03f */
[----:B------:R-:W-:Y:S02]  /*12b0*/  ULOP3.LUT UR7, UR7, 0x3fff, URZ, 0xc0, !UPT ;  /* 0x00003fff07077892 */ /* 0x000fe4000f8ec03f */
[----:B------:R-:W-:-:S02]  /*12c0*/  ULOP3.LUT UR4, UR4, 0x10000, URZ, 0xfc, !UPT ;  /* 0x0001000004047892 */ /* 0x000fc4000f8efc3f */
[----:B------:R-:W-:Y:S01]  /*12d0*/  ULOP3.LUT UR8, UR7, 0x10000, URZ, 0xfc, !UPT ;  /* 0x0001000007087892 */ /* 0x000fe2000f8efc3f */
[----:B------:R-:W-:Y:S01]  /*12e0*/  UMOV UR13, 0x40000040 ;  /* 0x40000040000d7882 */ /* 0x000fe20000000000 */
[----:B------:R-:W-:-:S03]  /*12f0*/  UMOV UR15, 0x40000040 ;  /* 0x40000040000f7882 */ /* 0x000fc60000000000 */
[----:B------:R-:W-:Y:S02]  /*1300*/  UMOV UR12, UR4 ;  /* 0x00000004000c7c82 */ /* 0x000fe40008000000 */
[----:B------:R-:W-:Y:S02]  /*1310*/  UMOV UR14, UR8 ;  /* 0x00000008000e7c82 */ /* 0x000fe40008000000 */
[----:B------:R-:W-:Y:S01]  /*1320*/  HGMMA.64x128x8.F32.TF32 R68, gdesc[UR12], RZ, !UPT, gsb0 ;  /* 0x05e000000c4479f0 */ /* 0x000fe2000c0028ff */
[----:B------:R-:W-:Y:S01]  /*1330*/  UIADD3 UR12, UR4, 0x200, URZ ;  /* 0x00000200040c7890 */ /* 0x000fe2000fffe03f */
[----:B------:R-:W-:Y:S01]  /*1340*/  UMOV UR13, 0x40000040 ;  /* 0x40000040000d7882 */ /* 0x000fe20000000000 */
[----:B------:R-:W-:Y:S02]  /*1350*/  WARPGROUP.DEPBAR.LE gsb0, 0x0 ;  /* 0x00008000000079c5 */ /* 0x000fe40000010000 */
[----:B------:R-:W-:Y:S01]  /*1360*/  WARPGROUP.ARRIVE ;  /* 0x00000000000079c5 */ /* 0x000fe20000000000 */
[----:B------:R-:W-:-:S02]  /*1370*/  IMAD.MOV.U32 R44, RZ, RZ, R88 ;  /* 0x000000ffff2c7224 */ /* 0x000fc400078e0058 */
[----:B------:R-:W-:Y:S02]  /*1380*/  IMAD.MOV.U32 R43, RZ, RZ, R89 ;  /* 0x000000ffff2b7224 */ /* 0x000fe400078e0059 */
[----:B------:R-:W-:Y:S02]  /*1390*/  IMAD.MOV.U32 R42, RZ, RZ, R90 ;  /* 0x000000ffff2a7224 */ /* 0x000fe400078e005a */
[----:B------:R-:W-:Y:S01]  /*13a0*/  HGMMA.64x128x8.F32.TF32 R152, gdesc[UR12], RZ, !UPT, gsb0 ;  /* 0x05e000000c9879f0 */ /* 0x000fe2000c0028ff */
[----:B------:R-:W-:Y:S01]  /*13b0*/  UIADD3 UR12, UR4, 0x400, URZ ;  /* 0x00000400040c7890 */ /* 0x000fe2000fffe03f */
[----:B------:R-:W-:Y:S01]  /*13c0*/  IMAD.MOV.U32 R41, RZ, RZ, R91 ;  /* 0x000000ffff297224 */ /* 0x000fe200078e005b */
[----:B------:R-:W-:Y:S01]  /*13d0*/  UMOV UR13, 0x40000040 ;  /* 0x40000040000d7882 */ /* 0x000fe20000000000 */
[----:B------:R-:W-:Y:S02]  /*13e0*/  IMAD.MOV.U32 R40, RZ, RZ, R92 ;  /* 0x000000ffff287224 */ /* 0x000fe400078e005c */
[----:B------:R-:W-:-:S02]  /*13f0*/  IMAD.MOV.U32 R39, RZ, RZ, R93 ;  /* 0x000000ffff277224 */ /* 0x000fc400078e005d */
[----:B------:R-:W-:Y:S02]  /*1400*/  IMAD.MOV.U32 R38, RZ, RZ, R94 ;  /* 0x000000ffff267224 */ /* 0x000fe400078e005e */
[----:B------:R-:W-:Y:S02]  /*1410*/  IMAD.MOV.U32 R37, RZ, RZ, R95 ;  /* 0x000000ffff257224 */ /* 0x000fe400078e005f */
[----:B------:R-:W-:Y:S02]  /*1420*/  IMAD.MOV.U32 R36, RZ, RZ, R96 ;  /* 0x000000ffff247224 */ /* 0x000fe400078e0060 */
[----:B------:R-:W-:Y:S02]  /*1430*/  IMAD.MOV.U32 R35, RZ, RZ, R97 ;  /* 0x000000ffff237224 */ /* 0x000fe400078e0061 */
        /* <DEDUP_REMOVED lines=31> */
[----:B-1----:R-:W-:-:S02]  /*1630*/  IMAD.MOV.U32 R3, RZ, RZ, R129 ;  /* 0x000000ffff037224 */ /* 0x002fc400078e0081 */
        /* <DEDUP_REMOVED lines=26> */
[----:B------:R-:W-:Y:S01]  /*17e0*/  IMAD.MOV.U32 R220, RZ, RZ, R32 ;  /* 0x000000ffffdc7224 */ /* 0x000fe200078e0020 */
[----:B------:R-:W-:Y:S02]  /*17f0*/  WARPGROUP.DEPBAR.LE gsb0, 0x0 ;  /* 0x00008000000079c5 */ /* 0x000fe40000010000 */
[----:B------:R-:W-:Y:S01]  /*1800*/  WARPGROUP.ARRIVE ;  /* 0x00000000000079c5 */ /* 0x000fe20000000000 */
[----:B------:R1:W-:Y:S01]  /*1810*/  STL.64 [R1+0x2d8], R214 ;  /* 0x0002d8d601007387 */ /* 0x0003e20000100a00 */
[----:B------:R-:W-:Y:S02]  /*1820*/  IMAD.MOV.U32 R221, RZ, RZ, R31 ;  /* 0x000000ffffdd7224 */ /* 0x000fe400078e001f */
[----:B------:R-:W-:Y:S01]  /*1830*/  IMAD.MOV.U32 R222, RZ, RZ, R30 ;  /* 0x000000ffffde7224 */ /* 0x000fe200078e001e */
[----:B------:R2:W-:Y:S01]  /*1840*/  STL.64 [R1+0x2d0], R212 ;  /* 0x0002d0d401007387 */ /* 0x0005e20000100a00 */
[----:B------:R-:W-:Y:S01]  /*1850*/  HGMMA.64x128x8.F32.TF32 R88, gdesc[UR12], RZ, !UPT, gsb0 ;  /* 0x05e000000c5879f0 */ /* 0x000fe2000c0028ff */
[----:B------:R-:W-:Y:S01]  /*1860*/  UIADD3 UR12, UR4, 0x600, URZ ;  /* 0x00000600040c7890 */ /* 0x000fe2000fffe03f */
[----:B------:R-:W-:Y:S01]  /*1870*/  IMAD.MOV.U32 R223, RZ, RZ, R29 ;  /* 0x000000ffffdf7224 */ /* 0x000fe200078e001d */
[----:B------:R3:W-:Y:S01]  /*1880*/  STL.64 [R1+0x2c8], R210 ;  /* 0x0002c8d201007387 */ /* 0x0007e20000100a00 */
[----:B------:R-:W-:Y:S01]  /*1890*/  IMAD.MOV.U32 R224, RZ, RZ, R28 ;  /* 0x000000ffffe07224 */ /* 0x000fe200078e001c */
[----:B------:R-:W-:Y:S01]  /*18a0*/  UMOV UR13, 0x40000040 ;  /* 0x40000040000d7882 */ /* 0x000fe20000000000 */
[----:B------:R-:W-:Y:S01]  /*18b0*/  IMAD.MOV.U32 R225, RZ, RZ, R27 ;  /* 0x000000ffffe17224 */ /* 0x000fe200078e001b */
[----:B------:R4:W-:Y:S01]  /*18c0*/  STL.64 [R1+0x2c0], R208 ;  /* 0x0002c0d001007387 */ /* 0x0009e20000100a00 */
[----:B-1----:R-:W-:-:S02]  /*18d0*/  IMAD.MOV.U32 R214, RZ, RZ, R38 ;  /* 0x000000ffffd67224 */ /* 0x002fc400078e0026 */
[----:B------:R-:W-:Y:S01]  /*18e0*/  IMAD.MOV.U32 R215, RZ, RZ, R37 ;  /* 0x000000ffffd77224 */ /* 0x000fe200078e0025 */
[----:B------:R1:W-:Y:S01]  /*18f0*/  STL.64 [R1+0x2b8], R206 ;  /* 0x0002b8ce01007387 */ /* 0x0003e20000100a00 */
[----:B--2---:R-:W-:Y:S02]  /*1900*/  IMAD.MOV.U32 R212, RZ, RZ, R40 ;  /* 0x000000ffffd47224 */ /* 0x004fe400078e0028 */
[----:B------:R-:W-:Y:S01]  /*1910*/  IMAD.MOV.U32 R213, RZ, RZ, R39 ;  /* 0x000000ffffd57224 */ /* 0x000fe200078e0027 */
[----:B------:R2:W-:Y:S01]  /*1920*/  STL.64 [R1+0x2b0], R204 ;  /* 0x0002b0cc01007387 */ /* 0x0005e20000100a00 */
[----:B---3--:R-:W-:Y:S02]  /*1930*/  IMAD.MOV.U32 R210, RZ, RZ, R42 ;  /* 0x000000ffffd27224 */ /* 0x008fe400078e002a */
[----:B------:R-:W-:Y:S01]  /*1940*/  IMAD.MOV.U32 R211, RZ, RZ, R41 ;  /* 0x000000ffffd37224 */ /* 0x000fe200078e0029 */
[----:B------:R3:W-:Y:S01]  /*1950*/  STL.64 [R1+0x2a8], R202 ;  /* 0x0002a8ca01007387 */ /* 0x0007e20000100a00 */
[----:B----4-:R-:W-:Y:S01]  /*1960*/  MOV R208, R44 ;  /* 0x0000002c00d07202 */ /* 0x010fe20000000f00 */
[----:B------:R-:W-:-:S02]  /*1970*/  IMAD.MOV.U32 R209, RZ, RZ, R43 ;  /* 0x000000ffffd17224 */ /* 0x000fc400078e002b */
[----:B------:R4:W-:Y:S01]  /*1980*/  STL.64 [R1+0x2a0], R200 ;  /* 0x0002a0c801007387 */ /* 0x0009e20000100a00 */
[----:B-1----:R-:W-:Y:S02]  /*1990*/  IMAD.MOV.U32 R206, RZ, RZ, R46 ;  /* 0x000000ffffce7224 */ /* 0x002fe400078e002e */
        /* <DEDUP_REMOVED lines=8> */
[----:B----4-:R-:W-:-:S02]  /*1a20*/  IMAD.MOV.U32 R200, RZ, RZ, R52 ;  /* 0x000000ffffc87224 */ /* 0x010fc400078e0034 */
[----:B------:R-:W-:Y:S01]  /*1a30*/  IMAD.MOV.U32 R201, RZ, RZ, R51 ;  /* 0x000000ffffc97224 */ /* 0x000fe200078e0033 */
[----:B------:R4:W-:Y:S01]  /*1a40*/  STL.64 [R1+0x280], R192 ;  /* 0x000280c001007387 */ /* 0x0009e20000100a00 */
[----:B-1----:R-:W-:Y:S02]  /*1a50*/  IMAD.MOV.U32 R198, RZ, RZ, R54 ;  /* 0x000000ffffc67224 */ /* 0x002fe400078e0036 */
[----:B------:R-:W-:Y:S01]  /*1a60*/  IMAD.MOV.U32 R199, RZ, RZ, R53 ;  /* 0x000000ffffc77224 */ /* 0x000fe200078e0035 */
[----:B------:R1:W-:Y:S01]  /*1a70*/  STL.64 [R1+0x278], R190 ;  /* 0x000278be01007387 */ /* 0x0003e20000100a00 */
[----:B--2---:R-:W-:Y:S02]  /*1a80*/  IMAD.MOV.U32 R196, RZ, RZ, R56 ;  /* 0x000000ffffc47224 */ /* 0x004fe400078e0038 */
[----:B------:R-:W-:Y:S01]  /*1a90*/  IMAD.MOV.U32 R197, RZ, RZ, R55 ;  /* 0x000000ffffc57224 */ /* 0x000fe200078e0037 */
[----:B------:R2:W-:Y:S01]  /*1aa0*/  STL.64 [R1+0x270], R188 ;  /* 0x000270bc01007387 */ /* 0x0005e20000100a00 */
[----:B---3--:R-:W-:-:S02]  /*1ab0*/  IMAD.MOV.U32 R194, RZ, RZ, R58 ;  /* 0x000000ffffc27224 */ /* 0x008fc400078e003a */
[----:B------:R-:W-:Y:S02]  /*1ac0*/  IMAD.MOV.U32 R195, RZ, RZ, R57 ;  /* 0x000000ffffc37224 */ /* 0x000fe400078e0039 */
[----:B----4-:R-:W-:Y:S02]  /*1ad0*/  IMAD.MOV.U32 R192, RZ, RZ, R60 ;  /* 0x000000ffffc07224 */ /* 0x010fe400078e003c */
[----:B------:R-:W-:Y:S02]  /*1ae0*/  IMAD.MOV.U32 R193, RZ, RZ, R59 ;  /* 0x000000ffffc17224 */ /* 0x000fe400078e003b */
[----:B-1----:R-:W-:Y:S02]  /*1af0*/  IMAD.MOV.U32 R190, RZ, RZ, R62 ;  /* 0x000000ffffbe7224 */ /* 0x002fe400078e003e */
[----:B------:R-:W-:Y:S02]  /*1b00*/  IMAD.MOV.U32 R191, RZ, RZ, R61 ;  /* 0x000000ffffbf7224 */ /* 0x000fe400078e003d */
[----:B--2---:R-:W-:-:S02]  /*1b10*/  IMAD.MOV.U32 R188, RZ, RZ, R64 ;  /* 0x000000ffffbc7224 */ /* 0x004fc400078e0040 */
        /* <DEDUP_REMOVED lines=28> */
[----:B------:R-:W-:-:S06]  /*1ce0*/  WARPGROUP.ARRIVE ;  /* 0x00000000000079c5 */ /* 0x000fcc0000000000 */
[----:B------:R-:W-:Y:S01]  /*1cf0*/  HGMMA.64x128x8.F32.TF32 R24, gdesc[UR12], RZ, !UPT, gsb0 ;  /* 0x05e000000c1879f0 */ /* 0x000fe2000c0028ff */
[----:B------:R-:W-:Y:S02]  /*1d00*/  UIADD3 UR12, UR4, 0x2, URZ ;  /* 0x00000002040c7890 */ /* 0x000fe4000fffe03f */
[----:B------:R-:W-:Y:S01]  /*1d10*/  UIADD3 UR14, UR8, 0x2, URZ ;  /* 0x00000002080e7890 */ /* 0x000fe2000fffe03f */
[----:B------:R-:W-:Y:S01]  /*1d20*/  UMOV UR13, 0x40000040 ;  /* 0x40000040000d7882 */ /* 0x000fe20000000000 */
[----:B------:R-:W-:Y:S01]  /*1d30*/  UMOV UR15, 0x40000040 ;  /* 0x40000040000f7882 */ /* 0x000fe20000000000 */
[----:B------:R-:W-:Y:S02]  /*1d40*/  WARPGROUP.DEPBAR.LE gsb0, 0x0 ;  /* 0x00008000000079c5 */ /* 0x000fe40000010000 */
[----:B------:R-:W-:-:S06]  /*1d50*/  WARPGROUP.ARRIVE ;  /* 0x00000000000079c5 */ /* 0x000fcc0000000000 */
[----:B------:R-:W-:Y:S03]  /*1d60*/  HGMMA.64x128x8.F32.TF32 R188, gdesc[UR12], R188, gsb0 ;  /* 0x05e000000cbc79f0 */ /* 0x000fe600080028bc */
[----:B------:R-:W-:Y:S02]  /*1d70*/  WARPGROUP.DEPBAR.LE gsb0, 0x0 ;  /* 0x00008000000079c5 */ /* 0x000fe40000010000 */
[----:B------:R-:W-:Y:S04]  /*1d80*/  STL.64 [R1], R188 ;  /* 0x000000bc01007387 */ /* 0x000fe80000100a00 */
[----:B------:R-:W-:Y:S04]  /*1d90*/  STL.64 [R1+0x8], R190 ;  /* 0x000008be01007387 */ /* 0x000fe80000100a00 */
        /* <DEDUP_REMOVED lines=11> */
[----:B------:R1:W-:Y:S04]  /*1e50*/  STL.64 [R1+0x68], R214 ;  /* 0x000068d601007387 */ /* 0x0003e80000100a00 */
        /* <DEDUP_REMOVED lines=18> */
[----:B-1----:R-:W2:Y:S04]  /*1f80*/  LDL.LU.64 R214, [R1+0x2d8] ;  /* 0x0002d80001d67983 */ /* 0x002ea80000300a00 */
[----:B------:R-:W2:Y:S04]  /*1f90*/  LDL.LU.64 R212, [R1+0x2d0] ;  /* 0x0002d00001d47983 */ /* 0x000ea80000300a00 */
        /* <DEDUP_REMOVED lines=11> */
[----:B------:R-:W2:Y:S01]  /*2050*/  LDL.LU.64 R188, [R1+0x270] ;  /* 0x0002700001bc7983 */ /* 0x000ea20000300a00 */
[----:B------:R-:W-:Y:S01]  /*2060*/  UIADD3 UR12, UR4, 0x202, URZ ;  /* 0x00000202040c7890 */ /* 0x000fe2000fffe03f */
[----:B------:R-:W-:Y:S01]  /*2070*/  UMOV UR13, 0x40000040 ;  /* 0x40000040000d7882 */ /* 0x000fe20000000000 */
[----:B--2---:R-:W-:-:S07]  /*2080*/  WARPGROUP.ARRIVE ;  /* 0x00000000000079c5 */ /* 0x004fce0000000000 */
[----:B------:R-:W-:Y:S01]  /*2090*/  HGMMA.64x128x8.F32.TF32 R152, gdesc[UR12], R152, gsb0 ;  /* 0x05e000000c9879f0 */ /* 0x000fe20008002898 */
[----:B------:R-:W-:Y:S02]  /*20a0*/  UIADD3 UR12, UR4, 0x402, URZ ;  /* 0x00000402040c7890 */ /* 0x000fe4000fffe03f */
[----:B------:R-:W-:Y:S02]  /*20b0*/  WARPGROUP.DEPBAR.LE gsb0, 0x0 ;  /* 0x00008000000079c5 */ /* 0x000fe40000010000 */
        /* <DEDUP_REMOVED lines=32> */
[----:B-1----:R-:W2:Y:S04]  /*22c0*/  LDL.LU.64 R152, [R1] ;  /* 0x0000000001987983 */ /* 0x002ea80000300a00 */
        /* <DEDUP_REMOVED lines=31> */
[----:B------:R-:W-:Y:S01]  /*24c0*/  WARPGROUP.ARRIVE ;  /* 0x00000000000079c5 */ /* 0x000fe20000000000 */
[----:B------:R-:W-:-:S05]  /*24d0*/  UMOV UR13, 0x40000040 ;  /* 0x40000040000d7882 */ /* 0x000fca0000000000 */
[----:B------:R-:W-:Y:S01]  /*24e0*/  HGMMA.64x128x8.F32.TF32 R88, gdesc[UR12], R88, gsb0 ;  /* 0x05e000000c5879f0 */ /* 0x000fe20008002858 */
[----:B------:R-:W-:Y:S01]  /*24f0*/  UIADD3 UR12, UR4, 0x602, URZ ;  /* 0x00000602040c7890 */ /* 0x000fe2000fffe03f */
[----:B------:R-:W-:Y:S01]  /*2500*/  UMOV UR13, 0x40000040 ;  /* 0x40000040000d7882 */ /* 0x000fe20000000000 */
[----:B------:R-:W-:Y:S02]  /*2510*/  WARPGROUP.DEPBAR.LE gsb0, 0x0 ;  /* 0x00008000000079c5 */ /* 0x000fe40000010000 */
[----:B------:R-:W-:-:S07]  /*2520*/  WARPGROUP.ARRIVE ;  /* 0x00000000000079c5 */ /* 0x000fce0000000000 */
[----:B------:R-:W-:Y:S01]  /*2530*/  HGMMA.64x128x8.F32.TF32 R24, gdesc[UR12], R24, gsb0 ;  /* 0x05e000000c1879f0 */ /* 0x000fe20008002818 */
[----:B------:R-:W-:Y:S02]  /*2540*/  UIADD3 UR12, UR4, 0x4, URZ ;  /* 0x00000004040c7890 */ /* 0x000fe4000fffe03f */
[----:B------:R-:W-:Y:S01]  /*2550*/  UIADD3 UR14, UR8, 0x4, URZ ;  /* 0x00000004080e7890 */ /* 0x000fe2000fffe03f */
[----:B------:R-:W-:Y:S01]  /*2560*/  UMOV UR13, 0x40000040 ;  /* 0x40000040000d7882 */ /* 0x000fe20000000000 */
[----:B------:R-:W-:Y:S01]  /*2570*/  UMOV UR15, 0x40000040 ;  /* 0x40000040000f7882 */ /* 0x000fe20000000000 */
[----:B------:R-:W-:Y:S02]  /*2580*/  WARPGROUP.DEPBAR.LE gsb0, 0x0 ;  /* 0x00008000000079c5 */ /* 0x000fe40000010000 */
[----:B--2---:R-:W-:-:S06]  /*2590*/  WARPGROUP.ARRIVE ;  /* 0x00000000000079c5 */ /* 0x004fcc0000000000 */
[----:B------:R-:W-:Y:S03]  /*25a0*/  HGMMA.64x128x8.F32.TF32 R152, gdesc[UR12], R152, gsb0 ;  /* 0x05e000000c9879f0 */ /* 0x000fe60008002898 */
[----:B------:R-:W-:Y:S02]  /*25b0*/  WARPGROUP.DEPBAR.LE gsb0, 0x0 ;  /* 0x00008000000079c5 */ /* 0x000fe40000010000 */
[----:B------:R-:W-:Y:S01]  /*25c0*/  STL.64 [R1], R152 ;  /* 0x0000009801007387 */ /* 0x000fe20000100a00 */
[----:B------:R-:W-:Y:S01]  /*25d0*/  IMAD.MOV.U32 R2, RZ, RZ, R214 ;  /* 0x000000ffff027224 */ /* 0x000fe200078e00d6 */
[----:B------:R-:W-:Y:S01]  /*25e0*/  MOV R226, R190 ;  /* 0x000000be00e27202 */ /* 0x000fe20000000f00 */
[----:B------:R-:W-:Y:S01]  /*25f0*/  IMAD.MOV.U32 R0, RZ, RZ, R215 ;  /* 0x000000ffff007224 */ /* 0x000fe200078e00d7 */
[----:B------:R1:W-:Y:S01]  /*2600*/  STL.64 [R1+0x8], R154 ;  /* 0x0000089a01007387 */ /* 0x0003e20000100a00 */
[----:B------:R-:W-:-:S02]  /*2610*/  IMAD.MOV.U32 R4, RZ, RZ, R212 ;  /* 0x000000ffff047224 */ /* 0x000fc400078e00d4 */
[----:B------:R-:W-:Y:S01]  /*2620*/  IMAD.MOV.U32 R3, RZ, RZ, R213 ;  /* 0x000000ffff037224 */ /* 0x000fe200078e00d5 */
[----:B------:R-:W2:Y:S01]  /*2630*/  LDL.LU.64 R214, [R1+0x268] ;  /* 0x0002680001d67983 */ /* 0x000ea20000300a00 */
[----:B------:R-:W-:Y:S02]  /*2640*/  IMAD.MOV.U32 R6, RZ, RZ, R210 ;  /* 0x000000ffff067224 */ /* 0x000fe400078e00d2 */
[----:B------:R-:W-:Y:S01]  /*2650*/  IMAD.MOV.U32 R5, RZ, RZ, R211 ;  /* 0x000000ffff057224 */ /* 0x000fe200078e00d3 */
[----:B------:R-:W2:Y:S01]  /*2660*/  LDL.LU.64 R212, [R1+0x260] ;  /* 0x0002600001d47983 */ /* 0x000ea20000300a00 */
[----:B------:R-:W-:Y:S02]  /*2670*/  IMAD.MOV.U32 R8, RZ, RZ, R208 ;  /* 0x000000ffff087224 */ /* 0x000fe400078e00d0 */
[----:B------:R-:W-:Y:S01]  /*2680*/  IMAD.MOV.U32 R7, RZ, RZ, R209 ;  /* 0x000000ffff077224 */ /* 0x000fe200078e00d1 */
[----:B------:R-:W2:Y:S01]  /*2690*/  LDL.LU.64 R210, [R1+0x258] ;  /* 0x0002580001d27983 */ /* 0x000ea20000300a00 */
        /* <DEDUP_REMOVED lines=75> */
[----:B------:R-:W-:-:S03]  /*2b50*/  IMAD.MOV.U32 R251, RZ, RZ, R157 ;  /* 0x000000fffffb7224 */ /* 0x000fc600078e009d */
[----:B------:R-:W2:Y:S04]  /*2b60*/  LDL.LU.64 R158, [R1+0x188] ;  /* 0x00018800019e7983 */ /* 0x000ea80000300a00 */
[----:B------:R-:W2:Y:S04]  /*2b70*/  LDL.LU.64 R156, [R1+0x180] ;  /* 0x00018000019c7983 */ /* 0x000ea80000300a00 */
[----:B-1----:R-:W2:Y:S04]  /*2b80*/  LDL.LU.64 R154, [R1+0x178] ;  /* 0x00017800019a7983 */ /* 0x002ea80000300a00 */
[----:B------:R-:W2:Y:S01]  /*2b90*/  LDL.LU.64 R152, [R1+0x170] ;  /* 0x0001700001987983 */ /* 0x000ea20000300a00 */
[----:B------:R-:W-:Y:S01]  /*2ba0*/  UIADD3 UR12, UR4, 0x204, URZ ;  /* 0x00000204040c7890 */ /* 0x000fe2000fffe03f */
[----:B------:R-:W-:Y:S01]  /*2bb0*/  UMOV UR13, 0x40000040 ;  /* 0x40000040000d7882 */ /* 0x000fe20000000000 */
[----:B--2---:R-:W-:-:S07]  /*2bc0*/  WARPGROUP.ARRIVE ;  /* 0x00000000000079c5 */ /* 0x004fce0000000000 */
[----:B------:R-:W-:Y:S01]  /*2bd0*/  HGMMA.64x128x8.F32.TF32 R152, gdesc[UR12], R152, gsb0 ;  /* 0x05e000000c9879f0 */ /* 0x000fe20008002898 */
[----:B------:R-:W-:Y:S01]  /*2be0*/  UIADD3 UR12, UR4, 0x404, URZ ;  /* 0x00000404040c7890 */ /* 0x000fe2000fffe03f */
[----:B------:R-:W-:Y:S01]  /*2bf0*/  UMOV UR13, 0x40000040 ;  /* 0x40000040000d7882 */ /* 0x000fe20000000000 */
        /* <DEDUP_REMOVED lines=15> */
[----:B-1----:R-:W2:Y:S04]  /*2cf0*/  LDL.LU R188, [R1] ;  /* 0x0000000001bc7983 */ /* 0x002ea80000300800 */
[----:B------:R-:W2:Y:S04]  /*2d00*/  LDL.LU R189, [R1+0x4] ;  /* 0x0000040001bd7983 */ /* 0x000ea80000300800 */
[----:B------:R-:W2:Y:S04]  /*2d10*/  LDL.LU R190, [R1+0x8] ;  /* 0x0000080001be7983 */ /* 0x000ea80000300800 */
[----:B------:R-:W2:Y:S01]  /*2d20*/  LDL.LU R191, [R1+0xc] ;  /* 0x00000c0001bf7983 */ /* 0x000ea20000300800 */
[----:B------:R-:W-:-:S06]  /*2d30*/  WARPGROUP.ARRIVE ;  /* 0x00000000000079c5 */ /* 0x000fcc0000000000 */
[----:B------:R-:W-:Y:S01]  /*2d40*/  HGMMA.64x128x8.F32.TF32 R88, gdesc[UR12], R88, gsb0 ;  /* 0x05e000000c5879f0 */ /* 0x000fe20008002858 */
[----:B------:R-:W-:Y:S01]  /*2d50*/  UIADD3 UR12, UR4, 0x604, URZ ;  /* 0x00000604040c7890 */ /* 0x000fe2000fffe03f */
[----:B------:R-:W-:Y:S01]  /*2d60*/  UMOV UR13, 0x40000040 ;  /* 0x40000040000d7882 */ /* 0x000fe20000000000 */
        /* <DEDUP_REMOVED lines=10> */
[----:B------:R-:W-:Y:S01]  /*2e10*/  IMAD.MOV.U32 R203, RZ, RZ, R241 ;  /* 0x000000ffffcb7224 */ /* 0x000fe200078e00f1 */
[----:B------:R-:W-:-:S02]  /*2e20*/  WARPGROUP.DEPBAR.LE gsb0, 0x0 ;  /* 0x00008000000079c5 */ /* 0x000fc40000010000 */
[----:B------:R-:W-:-:S06]  /*2e30*/  WARPGROUP.ARRIVE ;  /* 0x00000000000079c5 */ /* 0x000fcc0000000000 */
[----:B------:R-:W-:Y:S01]  /*2e40*/  HGMMA.64x128x8.F32.TF32 R24, gdesc[UR12], R24, gsb0 ;  /* 0x05e000000c1879f0 */ /* 0x000fe20008002818 */
        /* <DEDUP_REMOVED lines=36> */
[----:B------:R-:W-:-:S02]  /*3090*/  UIADD3 UR12, UR4, 0x6, URZ ;  /* 0x00000006040c7890 */ /* 0x000fc4000fffe03f */
[----:B------:R-:W-:Y:S01]  /*30a0*/  UIADD3 UR14, UR8, 0x6, URZ ;  /* 0x00000006080e7890 */ /* 0x000fe2000fffe03f */
[----:B------:R-:W-:Y:S01]  /*30b0*/  UMOV UR13, 0x40000040 ;  /* 0x40000040000d7882 */ /* 0x000fe20000000000 */
[----:B------:R-:W-:Y:S01]  /*30c0*/  UMOV UR15, 0x40000040 ;  /* 0x40000040000f7882 */ /* 0x000fe20000000000 */
[----:B------:R-:W-:Y:S02]  /*30d0*/  WARPGROUP.DEPBAR.LE gsb0, 0x0 ;  /* 0x00008000000079c5 */ /* 0x000fe40000010000 */
[----:B--2---:R-:W-:-:S06]  /*30e0*/  WARPGROUP.ARRIVE ;  /* 0x00000000000079c5 */ /* 0x004fcc0000000000 */
        /* <DEDUP_REMOVED lines=34> */
[----:B-1----:R-:W3:Y:S04]  /*3310*/  LDL.LU.64 R214, [R1+0x168] ;  /* 0x0001680001d67983 */ /* 0x002ee80000300a00 */
[----:B------:R-:W3:Y:S04]  /*3320*/  LDL.LU.64 R212, [R1+0x160] ;  /* 0x0001600001d47983 */ /* 0x000ee80000300a00 */
        /* <DEDUP_REMOVED lines=11> */
[----:B------:R-:W3:Y:S01]  /*33e0*/  LDL.LU.64 R188, [R1+0x100] ;  /* 0x0001000001bc7983 */ /* 0x000ee20000300a00 */
[----:B------:R-:W-:Y:S01]  /*33f0*/  UIADD3 UR12, UR4, 0x206, URZ ;  /* 0x00000206040c7890 */ /* 0x000fe2000fffe03f */
[----:B------:R-:W-:Y:S01]  /*3400*/  UMOV UR13, 0x40000040 ;  /* 0x40000040000d7882 */ /* 0x000fe20000000000 */
[----:B---3--:R-:W-:-:S07]  /*3410*/  WARPGROUP.ARRIVE ;  /* 0x00000000000079c5 */ /* 0x008fce0000000000 */
[----:B------:R-:W-:Y:S01]  /*3420*/  HGMMA.64x128x8.F32.TF32 R152, gdesc[UR12], R152, gsb0 ;  /* 0x05e000000c9879f0 */ /* 0x000fe20008002898 */
[----:B------:R-:W-:Y:S01]  /*3430*/  UIADD3 UR12, UR4, 0x406, URZ ;  /* 0x00000406040c7890 */ /* 0x000fe2000fffe03f */
[----:B------:R-:W-:Y:S01]  /*3440*/  UMOV UR13, 0x40000040 ;  /* 0x40000040000d7882 */ /* 0x000fe20000000000 */
[----:B------:R-:W-:Y:S02]  /*3450*/  WARPGROUP.DEPBAR.LE gsb0, 0x0 ;  /* 0x00008000000079c5 */ /* 0x000fe40000010000 */
[----:B------:R-:W-:-:S07]  /*3460*/  WARPGROUP.ARRIVE ;  /* 0x00000000000079c5 */ /* 0x000fce0000000000 */
[----:B------:R-:W-:Y:S01]  /*3470*/  HGMMA.64x128x8.F32.TF32 R88, gdesc[UR12], R88, gsb0 ;  /* 0x05e000000c5879f0 */ /* 0x000fe20008002858 */
[----:B------:R-:W-:Y:S01]  /*3480*/  UIADD3 UR12, UR4, 0x606, URZ ;  /* 0x00000606040c7890 */ /* 0x000fe2000fffe03f */
[----:B------:R-:W-:Y:S02]  /*3490*/  UMOV UR13, 0x40000040 ;  /* 0x40000040000d7882 */ /* 0x000fe40000000000 */
[----:B------:R-:W-:Y:S01]  /*34a0*/  UMOV UR4, 0x1 ;  /* 0x0000000100047882 */ /* 0x000fe20000000000 */
[----:B------:R-:W-:Y:S02]  /*34b0*/  WARPGROUP.DEPBAR.LE gsb0, 0x0 ;  /* 0x00008000000079c5 */ /* 0x000fe40000010000 */
[----:B------:R-:W-:-:S06]  /*34c0*/  WARPGROUP.ARRIVE ;  /* 0x00000000000079c5 */ /* 0x000fcc0000000000 */
[----:B--2---:R-:W-:Y:S03]  /*34d0*/  HGMMA.64x128x8.F32.TF32 R24, gdesc[UR12], R24, gsb0 ;  /* 0x05e000000c1879f0 */ /* 0x004fe60008002818 */
[----:B------:R-:W-:Y:S02]  /*34e0*/  WARPGROUP.DEPBAR.LE gsb0, 0x0 ;  /* 0x00008000000079c5 */ /* 0x000fe40000010000 */
.L_x_10:
[----:B------:R-:W-:-:S04]  /*34f0*/  UISETP.LT.AND UP0, UPT, UR5, 0x1, UPT ;  /* 0x000000010500788c */ /* 0x000fc8000bf01270 */
[----:B------:R-:W-:-:S04]  /*3500*/  USEL UR7, UR5, 0x1, UP0 ;  /* 0x0000000105077887 */ /* 0x000fc80008000000 */
[----:B------:R-:W-:-:S04]  /*3510*/  UIADD3 UR7, UR5, -UR7, URZ ;  /* 0x8000000705077290 */ /* 0x000fc8000fffe03f */
[----:B------:R-:W-:-:S06]  /*3520*/  UISETP.GE.AND UP0, UPT, UR7, 0x1, UPT ;  /* 0x000000010700788c */ /* 0x000fcc000bf06270 */
[----:B------:R-:W-:-:S13]  /*3530*/  PLOP3.LUT P1, PT, PT, PT, UP0, 0x80, 0x0 ;  /* 0x000000000000781c */ /* 0x000fda0003f2f008 */
[----:B------:R-:W-:Y:S05]  /*3540*/  @!P1 BRA `(.L_x_13) ;  /* 0x0000002800a09947 */ /* 0x000fea0003800000 */
[----:B------:R-:W-:Y:S01]  /*3550*/  IMAD.MOV.U32 R3, RZ, RZ, RZ ;  /* 0x000000ffff037224 */ /* 0x000fe200078e00ff */
[----:B------:R-:W-:Y:S02]  /*3560*/  ULOP3.LUT UR23, UR6, 0x1, URZ, 0xfc, !UPT ;  /* 0x0000000106177892 */ /* 0x000fe4000f8efc3f */
[----:B------:R-:W-:Y:S01]  /*3570*/  UISETP.NE.U32.AND UP0, UPT, UR4, URZ, UPT ;  /* 0x0000003f0400728c */ /* 0x000fe2000bf05070 */
[----:B------:R-:W-:Y:S01]  /*3580*/  UMOV UR8, UR7 ;  /* 0x0000000700087c82 */ /* 0x000fe20008000000 */
[----:B------:R-:W-:-:S09]  /*3590*/  UMOV UR5, URZ ;  /* 0x0000003f00057c82 */ /* 0x000fd20008000000 */
.L_x_18:
[----:B------:R-:W-:-:S06]  /*35a0*/  UISETP.NE.AND UP1, UPT, UR23, 0x3, UPT ;  /* 0x000000031700788c */ /* 0x000fcc000bf25270 */
[----:B------:R-:W-:-:S13]  /*35b0*/  PLOP3.LUT P2, PT, PT, PT, UP1, 0x80, 0x0 ;  /* 0x000000000000781c */ /* 0x000fda0003f4f018 */
[----:B------:R-:W-:Y:S05]  /*35c0*/  @!P2 BRA `(.L_x_14) ;  /* 0x000000000004a947 */ /* 0x000fea0003800000 */
[----:B------:R-:W-:Y:S01]  /*35d0*/  BPT.TRAP 0x1 ;  /* 0x000000040000795c */ /* 0x000fe20000300000 */
.L_x_14:
[----:B------:R-:W1:Y:S01]  /*35e0*/  S2UR UR10, SR_CgaCtaId ;  /* 0x00000000000a79c3 */ /* 0x000e620000008800 */
[----:B------:R-:W-:Y:S01]  /*35f0*/  UMOV UR9, 0x400 ;  /* 0x0000040000097882 */ /* 0x000fe20000000000 */
[----:B------:R-:W-:Y:S01]  /*3600*/  SHF.L.U32 R2, R3, 0x1f, RZ ;  /* 0x0000001f03027819 */ /* 0x000fe200000006ff */
[----:B-1----:R-:W-:-:S04]  /*3610*/  ULEA UR9, UR10, UR9, 0x18 ;  /* 0x000000090a097291 */ /* 0x002fc8000f8ec03f */
[----:B------:R-:W-:-:S12]  /*3620*/  ULEA UR10, UR4, UR9, 0x3 ;  /* 0x00000009040a7291 */ /* 0x000fd8000f8e183f */
.L_x_15:
[----:B-1----:R-:W-:-:S04]  /*3630*/  IMAD.U32 R0, RZ, RZ, UR10 ;  /* 0x0000000aff007e24 */ /* 0x002fc8000f8e00ff */
[----:B------:R1:W2:Y:S03]  /*3640*/  SYNCS.PHASECHK.TRANS64.TRYWAIT P1, [R0+URZ+0x30000], R2 ;  /* 0x03000002000075a7 */ /* 0x0002a6000802017f */
[----:B--2---:R-:W-:Y:S05]  /*3650*/  @!P1 NANOSLEEP.SYNCS 0x989680 ;  /* 0x009896800000995d */ /* 0x004fea0003900000 */
[----:B------:R-:W2:Y:S02]  /*3660*/  @!P1 SYNCS.PHASECHK.TRANS64 P1, [R0+URZ+0x30000], R2 ;  /* 0x03000002000095a7 */ /* 0x000ea4000802007f */
[----:B--2---:R-:W-:Y:S05]  /*3670*/  @!P1 BRA `(.L_x_15) ;  /* 0xfffffffc00ec9947 */ /* 0x004fea000383ffff */
        /* <DEDUP_REMOVED lines=32> */
[----:B--2---:R-:W2:Y:S04]  /*3880*/  LDL.LU.64 R24, [R1] ;  /* 0x0000000001187983 */ /* 0x004ea80000300a00 */
        /* <DEDUP_REMOVED lines=31> */
[----:B------:R-:W-:-:S02]  /*3a80*/  UIADD3 UR12, UR9, 0x20000, URZ ;  /* 0x00020000090c7890 */ /* 0x000fc4000fffe03f */
[----:B------:R-:W-:Y:S01]  /*3a90*/  USHF.R.U32.HI UR10, URZ, 0x4, UR9 ;  /* 0x000000043f0a7899 */ /* 0x000fe20008011609 */
[----:B------:R3:W-:Y:S01]  /*3aa0*/  STL [R1+0x170], R3 ;  /* 0x0001700301007387 */ /* 0x0007e20000100800 */
[----:B------:R-:W-:Y:S02]  /*3ab0*/  USHF.R.U32.HI UR12, URZ, 0x4, UR12 ;  /* 0x000000043f0c7899 */ /* 0x000fe4000801160c */
[----:B------:R-:W-:Y:S02]  /*3ac0*/  ULOP3.LUT UR10, UR10, 0x3fff, URZ, 0xc0, !UPT ;  /* 0x00003fff0a0a7892 */ /* 0x000fe4000f8ec03f */
[----:B------:R-:W-:Y:S02]  /*3ad0*/  ULOP3.LUT UR12, UR12, 0x3fff, URZ, 0xc0, !UPT ;  /* 0x00003fff0c0c7892 */ /* 0x000fe4000f8ec03f */
[----:B------:R-:W-:Y:S02]  /*3ae0*/  ULOP3.LUT UR10, UR10, 0x10000, URZ, 0xfc, !UPT ;  /* 0x000100000a0a7892 */ /* 0x000fe4000f8efc3f */
[----:B------:R-:W-:-:S02]  /*3af0*/  ULOP3.LUT UR12, UR12, 0x10000, URZ, 0xfc, !UPT ;  /* 0x000100000c0c7892 */ /* 0x000fc4000f8efc3f */
[----:B------:R-:W-:Y:S02]  /*3b00*/  ULEA UR10, UR4, UR10, 0xb ;  /* 0x0000000a040a7291 */ /* 0x000fe4000f8e583f */
[----:B------:R-:W-:Y:S01]  /*3b10*/  ULEA UR12, UR4, UR12, 0xa ;  /* 0x0000000c040c7291 */ /* 0x000fe2000f8e503f */
[----:B------:R-:W-:Y:S01]  /*3b20*/  UMOV UR17, 0x40000040 ;  /* 0x4000004000117882 */ /* 0x000fe20000000000 */
[----:B------:R-:W-:-:S03]  /*3b30*/  UMOV UR19, 0x40000040 ;  /* 0x4000004000137882 */ /* 0x000fc60000000000 */
[----:B------:R-:W-:Y:S02]  /*3b40*/  UMOV UR16, UR10 ;  /* 0x0000000a00107c82 */ /* 0x000fe40008000000 */
[----:B------:R-:W-:Y:S01]  /*3b50*/  UMOV UR18, UR12 ;  /* 0x0000000c00127c82 */ /* 0x000fe20008000000 */
[----:B--2---:R-:W-:-:S06]  /*3b60*/  WARPGROUP.ARRIVE ;  /* 0x00000000000079c5 */ /* 0x004fcc0000000000 */
[----:B------:R-:W-:Y:S01]  /*3b70*/  HGMMA.64x128x8.F32.TF32 R24, gdesc[UR16], R24, UP0, gsb0 ;  /* 0x05e00000101879f0 */ /* 0x000fe2000b802818 */
[----:B------:R-:W-:Y:S01]  /*3b80*/  UIADD3 UR16, UR10, 0x200, URZ ;  /* 0x000002000a107890 */ /* 0x000fe2000fffe03f */
[----:B------:R-:W-:Y:S01]  /*3b90*/  UMOV UR17, 0x40000040 ;  /* 0x4000004000117882 */ /* 0x000fe20000000000 */
[----:B------:R-:W-:Y:S02]  /*3ba0*/  WARPGROUP.DEPBAR.LE gsb0, 0x0 ;  /* 0x00008000000079c5 */ /* 0x000fe40000010000 */
[----:B------:R-:W-:Y:S01]  /*3bb0*/  STL.64 [R1], R24 ;  /* 0x0000001801007387 */ /* 0x000fe20000100a00 */
[----:B-1----:R-:W-:Y:S01]  /*3bc0*/  IMAD.MOV.U32 R2, RZ, RZ, R86 ;  /* 0x000000ffff027224 */ /* 0x002fe200078e0056 */
[----:B------:R-:W-:Y:S01]  /*3bd0*/  WARPGROUP.ARRIVE ;  /* 0x00000000000079c5 */ /* 0x000fe20000000000 */
[----:B------:R-:W-:Y:S01]  /*3be0*/  IMAD.MOV.U32 R0, RZ, RZ, R87 ;  /* 0x000000ffff007224 */ /* 0x000fe200078e0057 */
[----:B------:R1:W-:Y:S01]  /*3bf0*/  STL.64 [R1+0x8], R26 ;  /* 0x0000081a01007387 */ /* 0x0003e20000100a00 */
[----:B------:R-:W-:Y:S01]  /*3c00*/  IMAD.MOV.U32 R4, RZ, RZ, R84 ;  /* 0x000000ffff047224 */ /* 0x000fe200078e0054 */
[----:B------:R-:W-:Y:S01]  /*3c10*/  MOV R249, R31 ;  /* 0x0000001f00f97202 */ /* 0x000fe20000000f00 */
[----:B---3--:R-:W-:Y:S01]  /*3c20*/  IMAD.MOV.U32 R3, RZ, RZ, R85 ;  /* 0x000000ffff037224 */ /* 0x008fe200078e0055 */
[----:B------:R-:W2:Y:S01]  /*3c30*/  LDL.LU.64 R86, [R1+0x3e0] ;  /* 0x0003e00001567983 */ /* 0x000ea20000300a00 */
[----:B------:R-:W-:Y:S01]  /*3c40*/  IMAD.MOV.U32 R6, RZ, RZ, R82 ;  /* 0x000000ffff067224 */ /* 0x000fe200078e0052 */
[----:B------:R-:W-:Y:S01]  /*3c50*/  HGMMA.64x128x8.F32.TF32 R152, gdesc[UR16], R152, UP0, gsb0 ;  /* 0x05e00000109879f0 */ /* 0x000fe2000b802898 */
        /* <DEDUP_REMOVED lines=80> */
[----:B------:R-:W-:-:S03]  /*4160*/  IMAD.MOV.U32 R251, RZ, RZ, R29 ;  /* 0x000000fffffb7224 */ /* 0x000fc600078e001d */
[----:B------:R-:W2:Y:S04]  /*4170*/  LDL.LU.64 R30, [R1+0x300] ;  /* 0x00030000011e7983 */ /* 0x000ea80000300a00 */
[----:B------:R-:W2:Y:S04]  /*4180*/  LDL.LU.64 R28, [R1+0x2f8] ;  /* 0x0002f800011c7983 */ /* 0x000ea80000300a00 */
[----:B-1----:R-:W2:Y:S04]  /*4190*/  LDL.LU.64 R26, [R1+0x2f0] ;  /* 0x0002f000011a7983 */ /* 0x002ea80000300a00 */
[----:B------:R-:W2:Y:S01]  /*41a0*/  LDL.LU.64 R24, [R1+0x2e8] ;  /* 0x0002e80001187983 */ /* 0x000ea20000300a00 */
[----:B------:R-:W-:-:S03]  /*41b0*/  WARPGROUP.DEPBAR.LE gsb0, 0x0 ;  /* 0x00008000000079c5 */ /* 0x000fc60000010000 */
        /* <DEDUP_REMOVED lines=14> */
[----:B-1----:R-:W3:Y:S04]  /*42a0*/  LDL.LU R188, [R1] ;  /* 0x0000000001bc7983 */ /* 0x002ee80000300800 */
[----:B------:R-:W3:Y:S04]  /*42b0*/  LDL.LU R189, [R1+0x4] ;  /* 0x0000040001bd7983 */ /* 0x000ee80000300800 */
[----:B------:R-:W3:Y:S04]  /*42c0*/  LDL.LU R190, [R1+0x8] ;  /* 0x0000080001be7983 */ /* 0x000ee80000300800 */
[----:B------:R-:W3:Y:S01]  /*42d0*/  LDL.LU R191, [R1+0xc] ;  /* 0x00000c0001bf7983 */ /* 0x000ee20000300800 */
[----:B------:R-:W-:Y:S01]  /*42e0*/  UIADD3 UR16, UR10, 0x400, URZ ;  /* 0x000004000a107890 */ /* 0x000fe2000fffe03f */
[----:B------:R-:W-:Y:S01]  /*42f0*/  WARPGROUP.ARRIVE ;  /* 0x00000000000079c5 */ /* 0x000fe20000000000 */
[----:B------:R-:W-:-:S07]  /*4300*/  UMOV UR17, 0x40000040 ;  /* 0x4000004000117882 */ /* 0x000fce0000000000 */
[----:B------:R-:W-:Y:S01]  /*4310*/  HGMMA.64x128x8.F32.TF32 R88, gdesc[UR16], R88, UP0, gsb0 ;  /* 0x05e00000105879f0 */ /* 0x000fe2000b802858 */
[----:B------:R-:W-:Y:S01]  /*4320*/  UIADD3 UR16, UR10, 0x600, URZ ;  /* 0x000006000a107890 */ /* 0x000fe2000fffe03f */
[----:B------:R-:W-:Y:S01]  /*4330*/  UMOV UR17, 0x40000040 ;  /* 0x4000004000117882 */ /* 0x000fe20000000000 */
[----:B------:R-:W-:Y:S01]  /*4340*/  IMAD.MOV.U32 R193, RZ, RZ, R251 ;  /* 0x000000ffffc17224 */ /* 0x000fe200078e00fb */
[----:B------:R-:W-:Y:S01]  /*4350*/  MOV R212, R232 ;  /* 0x000000e800d47202 */ /* 0x000fe20000000f00 */
        /* <DEDUP_REMOVED lines=11> */
[----:B--2---:R-:W-:-:S06]  /*4410*/  WARPGROUP.ARRIVE ;  /* 0x00000000000079c5 */ /* 0x004fcc0000000000 */
[----:B------:R-:W-:Y:S01]  /*4420*/  HGMMA.64x128x8.F32.TF32 R24, gdesc[UR16], R24, UP0, gsb0 ;  /* 0x05e00000101879f0 */ /* 0x000fe2000b802818 */
        /* <DEDUP_REMOVED lines=34> */
[----:B------:R-:W-:Y:S01]  /*4650*/  IMAD.MOV.U32 R251, RZ, RZ, R0 ;  /* 0x000000fffffb7224 */ /* 0x000fe200078e0000 */
[----:B------:R-:W-:Y:S02]  /*4660*/  UIADD3 UR16, UR10, 0x2, URZ ;  /* 0x000000020a107890 */ /* 0x000fe4000fffe03f */
[----:B------:R-:W-:Y:S01]  /*4670*/  UIADD3 UR18, UR12, 0x2, URZ ;  /* 0x000000020c127890 */ /* 0x000fe2000fffe03f */
[----:B------:R-:W-:Y:S01]  /*4680*/  UMOV UR17, 0x40000040 ;  /* 0x4000004000117882 */ /* 0x000fe20000000000 */
[----:B------:R-:W-:Y:S01]  /*4690*/  UMOV UR19, 0x40000040 ;  /* 0x4000004000137882 */ /* 0x000fe20000000000 */
[----:B------:R-:W-:-:S02]  /*46a0*/  WARPGROUP.DEPBAR.LE gsb0, 0x0 ;  /* 0x00008000000079c5 */ /* 0x000fc40000010000 */
[----:B---3--:R-:W-:-:S06]  /*46b0*/  WARPGROUP.ARRIVE ;  /* 0x00000000000079c5 */ /* 0x008fcc0000000000 */
        /* <DEDUP_REMOVED lines=135> */
[----:B------:R-:W-:Y:S02]  /*4f30*/  IMAD.MOV.U32 R2, RZ, RZ, R214 ;  /* 0x000000ffff027224 */ /* 0x000fe400078e00d6 */
        /* <DEDUP_REMOVED lines=8> */
[----:B------:R-:W-:Y:S01]  /*4fc0*/  IMAD.MOV.U32 R9, RZ, RZ, R208 ;  /* 0x000000ffff097224 */ /* 0x000fe200078e00d0 */
[----:B------:R-:W-:Y:S01]  /*4fd0*/  MOV R11, R206 ;  /* 0x000000ce000b7202 */ /* 0x000fe20000000f00 */
        /* <DEDUP_REMOVED lines=149> */
[----:B------:R-:W-:Y:S01]  /*5930*/  UIADD3 UR14, UR10, 0x6, URZ ;  /* 0x000000060a0e7890 */ /* 0x000fe2000fffe03f */
[----:B------:R-:W-:Y:S01]  /*5940*/  IMAD.MOV.U32 R230, RZ, RZ, R23 ;  /* 0x000000ffffe67224 */ /* 0x000fe200078e0017 */
[----:B------:R-:W-:Y:S01]  /*5950*/  UIADD3 UR16, UR12, 0x6, URZ ;  /* 0x000000060c107890 */ /* 0x000fe2000fffe03f */
[----:B------:R-:W-:Y:S01]  /*5960*/  IMAD.MOV.U32 R231, RZ, RZ, R22 ;  /* 0x000000ffffe77224 */ /* 0x000fe200078e0016 */
[----:B------:R-:W-:Y:S01]  /*5970*/  UMOV UR13, 0x40000040 ;  /* 0x40000040000d7882 */ /* 0x000fe20000000000 */
[----:B------:R-:W-:Y:S01]  /*5980*/  IMAD.MOV.U32 R232, RZ, RZ, R21 ;  /* 0x000000ffffe87224 */ /* 0x000fe200078e0015 */
[----:B------:R-:W-:Y:S01]  /*5990*/  UMOV UR15, 0x40000040 ;  /* 0x40000040000f7882 */ /* 0x000fe20000000000 */
[----:B------:R-:W-:-:S02]  /*59a0*/  IMAD.MOV.U32 R233, RZ, RZ, R20 ;  /* 0x000000ffffe97224 */ /* 0x000fc400078e0014 */
[----:B------:R-:W-:Y:S02]  /*59b0*/  IMAD.MOV.U32 R234, RZ, RZ, R19 ;  /* 0x000000ffffea7224 */ /* 0x000fe400078e0013 */
[----:B------:R-:W-:Y:S02]  /*59c0*/  IMAD.MOV.U32 R235, RZ, RZ, R18 ;  /* 0x000000ffffeb7224 */ /* 0x000fe400078e0012 */
[----:B------:R-:W-:Y:S02]  /*59d0*/  IMAD.MOV.U32 R236, RZ, RZ, R17 ;  /* 0x000000ffffec7224 */ /* 0x000fe400078e0011 */
[----:B------:R-:W-:Y:S02]  /*59e0*/  IMAD.MOV.U32 R237, RZ, RZ, R16 ;  /* 0x000000ffffed7224 */ /* 0x000fe400078e0010 */
[----:B------:R-:W-:Y:S02]  /*59f0*/  IMAD.MOV.U32 R238, RZ, RZ, R15 ;  /* 0x000000ffffee7224 */ /* 0x000fe400078e000f */
[----:B------:R-:W-:-:S02]  /*5a00*/  IMAD.MOV.U32 R239, RZ, RZ, R14 ;  /* 0x000000ffffef7224 */ /* 0x000fc400078e000e */
[----:B------:R-:W-:Y:S01]  /*5a10*/  IMAD.MOV.U32 R240, RZ, RZ, R13 ;  /* 0x000000fffff07224 */ /* 0x000fe200078e000d */
[----:B------:R-:W-:Y:S01]  /*5a20*/  UMOV UR12, UR14 ;  /* 0x0000000e000c7c82 */ /* 0x000fe20008000000 */
[----:B------:R-:W-:Y:S01]  /*5a30*/  UMOV UR14, UR16 ;  /* 0x00000010000e7c82 */ /* 0x000fe20008000000 */
[----:B------:R1:W5:Y:S01]  /*5a40*/  LDL.LU R3, [R1+0x170] ;  /* 0x0001700001037983 */ /* 0x0003620000300800 */
        /* <DEDUP_REMOVED lines=36> */
[----:B--2---:R-:W2:Y:S04]  /*5c90*/  LDL.LU.64 R214, [R1+0x168] ;  /* 0x0001680001d67983 */ /* 0x004ea80000300a00 */
        /* <DEDUP_REMOVED lines=20> */
[----:B------:R-:W-:-:S07]  /*5de0*/  WARPGROUP.ARRIVE ;  /* 0x00000000000079c5 */ /* 0x000fce0000000000 */
[----:B------:R-:W-:Y:S01]  /*5df0*/  HGMMA.64x128x8.F32.TF32 R88, gdesc[UR12], R88, gsb0 ;  /* 0x05e000000c5879f0 */ /* 0x000fe20008002858 */
[----:B------:R-:W-:Y:S01]  /*5e00*/  UIADD3 UR12, UR10, 0x606, URZ ;  /* 0x000006060a0c7890 */ /* 0x000fe2000fffe03f */
[----:B------:R-:W-:Y:S01]  /*5e10*/  UMOV UR13, 0x40000040 ;  /* 0x40000040000d7882 */ /* 0x000fe20000000000 */
[----:B------:R-:W-:Y:S02]  /*5e20*/  WARPGROUP.DEPBAR.LE gsb0, 0x0 ;  /* 0x00008000000079c5 */ /* 0x000fe40000010000 */
[----:B------:R-:W-:-:S07]  /*5e30*/  WARPGROUP.ARRIVE ;  /* 0x00000000000079c5 */ /* 0x000fce0000000000 */
[----:B------:R-:W-:Y:S03]  /*5e40*/  HGMMA.64x128x8.F32.TF32 R24, gdesc[UR12], R24, gsb0 ;  /* 0x05e000000c1879f0 */ /* 0x000fe60008002818 */
[----:B------:R-:W-:Y:S02]  /*5e50*/  WARPGROUP.DEPBAR.LE gsb0, 0x0 ;  /* 0x00008000000079c5 */ /* 0x000fe40000010000 */
[----:B-1----:R-:W-:Y:S05]  /*5e60*/  @!P2 BRA `(.L_x_16) ;  /* 0x000000000004a947 */ /* 0x002fea0003800000 */
[----:B------:R-:W-:Y:S01]  /*5e70*/  BPT.TRAP 0x1 ;  /* 0x000000040000795c */ /* 0x000fe20000300000 */
.L_x_16:
[----:B------:R-:W-:Y:S02]  /*5e80*/  UISETP.GT.U32.AND UP0, UPT, UR6, 0x1, UPT ;  /* 0x000000010600788c */ /* 0x000fe4000bf04070 */
[----:B------:R-:W-:-:S04]  /*5e90*/  ULEA UR9, UR5, UR9, 0x3 ;  /* 0x0000000905097291 */ /* 0x000fc8000f8e183f */
[----:B------:R-:W-:Y:S01]  /*5ea0*/  UIADD3 UR9, UR9, 0x30020, URZ ;  /* 0x0003002009097890 */ /* 0x000fe2000fffe03f */
[----:B------:R-:W-:-:S03]  /*5eb0*/  PLOP3.LUT P1, PT, PT, PT, UP0, 0x80, 0x0 ;  /* 0x000000000000781c */ /* 0x000fc60003f2f008 */
[----:B------:R-:W-:-:S09]  /*5ec0*/  UPRMT UR9, URZ, 0x654, UR9 ;  /* 0x000006543f097896 */ /* 0x000fd20008000009 */
[----:B------:R-:W-:Y:S01]  /*5ed0*/  SYNCS.ARRIVE.TRANS64.RED.A1T0 RZ, [UR9], RZ ;  /* 0x000000ffffff79a7 */ /* 0x000fe20008100409 */
[----:B------:R-:W-:Y:S05]  /*5ee0*/  @P1 BRA `(.L_x_17) ;  /* 0x0000000000041947 */ /* 0x000fea0003800000 */
[----:B------:R-:W-:Y:S01]  /*5ef0*/  BPT.TRAP 0x1 ;  /* 0x000000040000795c */ /* 0x000fe20000300000 */
.L_x_17:
[----:B------:R-:W-:Y:S02]  /*5f00*/  UISETP.GT.AND UP2, UPT, UR8, 0x1, UPT ;  /* 0x000000010800788c */ /* 0x000fe4000bf44270 */
[----:B------:R-:W-:Y:S02]  /*5f10*/  UIADD3 UR4, UR4, 0x1, URZ ;  /* 0x0000000104047890 */ /* 0x000fe4000fffe03f */
[----:B------:R-:W-:Y:S02]  /*5f20*/  UIADD3 UR5, UR5, 0x1, URZ ;  /* 0x0000000105057890 */ /* 0x000fe4000fffe03f */
[----:B------:R-:W-:Y:S01]  /*5f30*/  PLOP3.LUT P1, PT, PT, PT, UP2, 0x80, 0x0 ;  /* 0x000000000000781c */ /* 0x000fe20003f2f028 */
[----:B------:R-:W-:Y:S02]  /*5f40*/  UISETP.NE.AND UP0, UPT, UR4, 0x4, UPT ;  /* 0x000000040400788c */ /* 0x000fe4000bf05270 */
[----:B------:R-:W-:Y:S02]  /*5f50*/  UISETP.NE.AND UP1, UPT, UR5, 0x4, UPT ;  /* 0x000000040500788c */ /* 0x000fe4000bf25270 */
[----:B------:R-:W-:-:S02]  /*5f60*/  USEL UR9, URZ, 0x1, UP0 ;  /* 0x000000013f097887 */ /* 0x000fc40008000000 */
[----:B------:R-:W-:Y:S02]  /*5f70*/  USEL UR4, UR4, URZ, UP0 ;  /* 0x0000003f04047287 */ /* 0x000fe40008000000 */
[----:B------:R-:W-:Y:S02]  /*5f80*/  UIADD3 UR8, UR8, -0x1, URZ ;  /* 0xffffffff08087890 */ /* 0x000fe4000fffe03f */
[----:B------:R-:W-:Y:S01]  /*5f90*/  USEL UR5, UR5, URZ, UP1 ;  /* 0x0000003f05057287 */ /* 0x000fe20008800000 */
[----:B-----5:R-:W-:Y:S01]  /*5fa0*/  LOP3.LUT R3, R3, UR9, RZ, 0x3c, !PT ;  /* 0x0000000903037c12 */ /* 0x020fe2000f8e3cff */
[----:B------:R-:W-:Y:S01]  /*5fb0*/  UPLOP3.LUT UP0, UPT, UPT, UPT, UPT, 0x80, 0x0 ;  /* 0x000000000000789c */ /* 0x000fe20003f0f070 */
[----:B------:R-:W-:Y:S10]  /*5fc0*/  @P1 BRA `(.L_x_18) ;  /* 0xffffffd400741947 */ /* 0x000ff4000383ffff */
.L_x_13:
[----:B------:R-:W-:Y:S05]  /*5fd0*/  @!P0 BRA `(.L_x_19) ;  /* 0x0000000000448947 */ /* 0x000fea0003800000 */
[----:B------:R-:W-:-:S04]  /*5fe0*/  ULOP3.LUT UR4, UR6, 0x1, URZ, 0xfc, !UPT ;  /* 0x0000000106047892 */ /* 0x000fc8000f8efc3f */
[----:B------:R-:W-:-:S06]  /*5ff0*/  UISETP.NE.AND UP0, UPT, UR4, 0x3, UPT ;  /* 0x000000030400788c */ /* 0x000fcc000bf05270 */
[----:B------:R-:W-:-:S13]  /*6000*/  PLOP3.LUT P0, PT, PT, PT, UP0, 0x80, 0x0 ;  /* 0x000000000000781c */ /* 0x000fda0003f0f008 */
[----:B------:R-:W-:Y:S05]  /*6010*/  @!P0 BRA `(.L_x_20) ;  /* 0x0000000000048947 */ /* 0x000fea0003800000 */
[----:B------:R-:W-:Y:S01]  /*6020*/  BPT.TRAP 0x1 ;  /* 0x000000040000795c */ /* 0x000fe20000300000 */
.L_x_20:
[----:B------:R-:W1:Y:S01]  /*6030*/  S2UR UR8, SR_CgaCtaId ;  /* 0x00000000000879c3 */ /* 0x000e620000008800 */
[----:B------:R-:W-:Y:S01]  /*6040*/  USHF.L.U32 UR4, UR7, 0x3, URZ ;  /* 0x0000000307047899 */ /* 0x000fe2000800063f */
[----:B------:R-:W-:Y:S01]  /*6050*/  UMOV UR5, 0x400 ;  /* 0x0000040000057882 */ /* 0x000fe20000000000 */
[----:B------:R-:W-:Y:S02]  /*6060*/  UISETP.GT.U32.AND UP0, UPT, UR6, 0x1, UPT ;  /* 0x000000010600788c */ /* 0x000fe4000bf04070 */
[----:B------:R-:W-:-:S04]  /*6070*/  ULOP3.LUT UR4, UR4, 0x18, URZ, 0xc0, !UPT ;  /* 0x0000001804047892 */ /* 0x000fc8000f8ec03f */
[----:B------:R-:W-:Y:S01]  /*6080*/  PLOP3.LUT P0, PT, PT, PT, UP0, 0x80, 0x0 ;  /* 0x000000000000781c */ /* 0x000fe20003f0f008 */
[----:B-1----:R-:W-:-:S04]  /*6090*/  ULEA UR5, UR8, UR5, 0x18 ;  /* 0x0000000508057291 */ /* 0x002fc8000f8ec03f */
[----:B------:R-:W-:-:S04]  /*60a0*/  UIADD3 UR4, UR5, 0x30020, UR4 ;  /* 0x0003002005047890 */ /* 0x000fc8000fffe004 */
[----:B------:R-:W-:-:S09]  /*60b0*/  UPRMT UR4, URZ, 0x654, UR4 ;  /* 0x000006543f047896 */ /* 0x000fd20008000004 */
[----:B------:R-:W-:Y:S01]  /*60c0*/  SYNCS.ARRIVE.TRANS64.RED.A1T0 RZ, [UR4], RZ ;  /* 0x000000ffffff79a7 */ /* 0x000fe20008100404 */
[----:B------:R-:W-:Y:S05]  /*60d0*/  @P0 BRA `(.L_x_19) ;  /* 0x0000000000040947 */ /* 0x000fea0003800000 */
[----:B------:R-:W-:Y:S01]  /*60e0*/  BPT.TRAP 0x1 ;  /* 0x000000040000795c */ /* 0x000fe20000300000 */
.L_x_19:
[----:B------:R-:W1:Y:S01]  /*60f0*/  S2R R2, SR_TID.X ;  /* 0x0000000000027919 */ /* 0x000e620000002100 */
[----:B------:R-:W-:Y:S01]  /*6100*/  ULDC.64 UR4, c[0x0][0x280] ;  /* 0x0000a00000047ab9 */ /* 0x000fe20000000a00 */
[----:B------:R-:W2:Y:S01]  /*6110*/  S2R R4, SR_CTAID.Y ;  /* 0x0000000000047919 */ /* 0x000ea20000002600 */
[----:B------:R-:W3:Y:S01]  /*6120*/  S2R R5, SR_CTAID.X ;  /* 0x0000000000057919 */ /* 0x000ee20000002500 */
[----:B-1----:R-:W-:-:S04]  /*6130*/  SHF.R.S32.HI R0, RZ, 0x1f, R2 ;  /* 0x0000001fff007819 */ /* 0x002fc80000011402 */
[----:B------:R-:W-:Y:S01]  /*6140*/  LEA.HI R0, R0, R2, RZ, 0x7 ;  /* 0x0000000200007211 */ /* 0x000fe200078f38ff */
[----:B--2---:R-:W-:-:S03]  /*6150*/  IMAD.SHL.U32 R4, R4, 0x80, RZ ;  /* 0x0000008004047824 */ /* 0x004fc600078e00ff */
[----:B------:R-:W-:Y:S02]  /*6160*/  LOP3.LUT R0, R0, 0xffffff80, RZ, 0xc0, !PT ;  /* 0xffffff8000007812 */ /* 0x000fe400078ec0ff */
[----:B------:R-:W-:-:S03]  /*6170*/  ISETP.GE.AND P0, PT, R4, UR5, PT ;  /* 0x0000000504007c0c */ /* 0x000fc6000bf06270 */
[----:B------:R-:W-:-:S05]  /*6180*/  IMAD.IADD R0, R2, 0x1, -R0 ;  /* 0x0000000102007824 */ /* 0x000fca00078e0a00 */
[----:B------:R-:W-:-:S04]  /*6190*/  SHF.R.S32.HI R3, RZ, 0x1f, R0 ;  /* 0x0000001fff037819 */ /* 0x000fc80000011400 */
[CC--:B------:R-:W-:Y:S02]  /*61a0*/  LEA.HI R2, R3.reuse, R0.reuse, RZ, 0x2 ;  /* 0x0000000003027211 */ /* 0x0c0fe400078f10ff */
[----:B------:R-:W-:Y:S02]  /*61b0*/  LEA.HI R3, R3, R0, RZ, 0x5 ;  /* 0x0000000003037211 */ /* 0x000fe400078f28ff */
[--C-:B------:R-:W-:Y:S02]  /*61c0*/  SHF.R.S32.HI R14, RZ, 0x2, R2.reuse ;  /* 0x00000002ff0e7819 */ /* 0x100fe40000011402 */
[----:B------:R-:W-:Y:S02]  /*61d0*/  SHF.R.S32.HI R15, RZ, 0x1f, R2 ;  /* 0x0000001fff0f7819 */ /* 0x000fe40000011402 */
[----:B------:R-:W-:Y:S02]  /*61e0*/  LOP3.LUT R2, R2, 0x7ffffffc, RZ, 0xc0, !PT ;  /* 0x7ffffffc02027812 */ /* 0x000fe400078ec0ff */
[----:B------:R-:W-:-:S03]  /*61f0*/  LEA.HI R15, R15, R14, RZ, 0x3 ;  /* 0x0000000e0f0f7211 */ /* 0x000fc600078f18ff */
[----:B------:R-:W-:Y:S01]  /*6200*/  IMAD.IADD R2, R0, 0x1, -R2 ;  /* 0x0000000100027824 */ /* 0x000fe200078e0a02 */
[----:B------:R-:W-:-:S03]  /*6210*/  LOP3.LUT R15, R15, 0xfffffff8, RZ, 0xc0, !PT ;  /* 0xfffffff80f0f7812 */ /* 0x000fc600078ec0ff */
[----:B------:R-:W-:Y:S02]  /*6220*/  IMAD.SHL.U32 R0, R2, 0x2, RZ ;  /* 0x0000000202007824 */ /* 0x000fe400078e00ff */
[----:B------:R-:W-:-:S03]  /*6230*/  IMAD.IADD R14, R14, 0x1, -R15 ;  /* 0x000000010e0e7824 */ /* 0x000fc600078e0a0f */
[----:B------:R-:W-:Y:S02]  /*6240*/  SHF.R.S32.HI R2, RZ, 0x1f, R0 ;  /* 0x0000001fff027819 */ /* 0x000fe40000011400 */
[----:B------:R-:W-:Y:S02]  /*6250*/  IADD3 R10, P1, R4, R0, RZ ;  /* 0x00000000040a7210 */ /* 0x000fe40007f3e0ff */
[----:B------:R-:W-:Y:S02]  /*6260*/  IADD3 R0, -R0, UR5, -R4 ;  /* 0x0000000500007c10 */ /* 0x000fe4000fffe904 */
[----:B------:R-:W-:Y:S01]  /*6270*/  LEA.HI.X.SX32 R11, R4, R2, 0x1, P1 ;  /* 0x00000002040b7211 */ /* 0x000fe200008f0eff */
[----:B---3--:R-:W-:Y:S01]  /*6280*/  IMAD.SHL.U32 R4, R5, 0x100, RZ ;  /* 0x0000010005047824 */ /* 0x008fe200078e00ff */
[----:B------:R-:W-:Y:S02]  /*6290*/  SHF.R.S32.HI R15, RZ, 0x1f, R14 ;  /* 0x0000001fff0f7819 */ /* 0x000fe4000001140e */
[----:B------:R-:W-:-:S02]  /*62a0*/  SHF.R.S32.HI R2, RZ, 0x5, R3 ;  /* 0x00000005ff027819 */ /* 0x000fc40000011403 */
[----:B------:R-:W-:Y:S01]  /*62b0*/  ISETP.GE.OR P0, PT, R4, UR4, P0 ;  /* 0x0000000404007c0c */ /* 0x000fe20008706670 */
[----:B------:R-:W-:-:S04]  /*62c0*/  IMAD.WIDE R12, R5, 0x100, R14 ;  /* 0x00000100050c7825 */ /* 0x000fc800078e020e */
[----:B------:R-:W-:-:S04]  /*62d0*/  IMAD.WIDE R12, R2, 0x10, R12 ;  /* 0x00000010020c7825 */ /* 0x000fc800078e020c */
[----:B------:R-:W-:-:S05]  /*62e0*/  IMAD R2, R2, -0x10, -R4 ;  /* 0xfffffff002027824 */ /* 0x000fca00078e0a04 */
[----:B------:R-:W-:Y:S01]  /*62f0*/  IADD3 R14, R2, UR4, -R14 ;  /* 0x00000004020e7c10 */ /* 0x000fe2000fffe80e */
[----:B------:R-:W-:Y:S06]  /*6300*/  @P0 EXIT ;  /* 0x000000000000094d */ /* 0x000fec0003800000 */
[----:B------:R-:W-:Y:S01]  /*6310*/  FSETP.NEU.AND P2, PT, RZ, UR22, PT ;  /* 0x00000016ff007c0b */ /* 0x000fe2000bf4d000 */
[----:B------:R-:W-:Y:S01]  /*6320*/  ULDC.64 UR14, c[0x0][0x658] ;  /* 0x00019600000e7ab9 */ /* 0x000fe20000000a00 */
[----:B------:R-:W-:Y:S01]  /*6330*/  ISETP.GT.AND P1, PT, R14, RZ, PT ;  /* 0x000000ff0e00720c */ /* 0x000fe20003f24270 */
[----:B------:R-:W-:Y:S01]  /*6340*/  IMAD R2, R13, UR14, RZ ;  /* 0x0000000e0d027c24 */ /* 0x000fe2000f8e02ff */
[----:B------:R-:W-:Y:S02]  /*6350*/  USHF.L.U64.HI UR5, UR14, 0x3, UR15 ;  /* 0x000000030e057899 */ /* 0x000fe4000801020f */
[----:B------:R-:W-:Y:S01]  /*6360*/  IMAD.WIDE.U32 R4, R12, UR14, R10 ;  /* 0x0000000e0c047c25 */ /* 0x000fe2000f8e000a */
[----:B------:R-:W-:Y:S01]  /*6370*/  USHF.L.U32 UR4, UR14, 0x3, URZ ;  /* 0x000000030e047899 */ /* 0x000fe2000800063f */
[----:B------:R-:W-:Y:S02]  /*6380*/  ISETP.GT.AND P0, PT, R0, RZ, P1 ;  /* 0x000000ff0000720c */ /* 0x000fe40000f04270 */
[----:B------:R-:W-:-:S04]  /*6390*/  IMAD R2, R12, UR15, R2 ;  /* 0x0000000f0c027c24 */ /* 0x000fc8000f8e0202 */
[----:B------:R-:W-:Y:S01]  /*63a0*/  IMAD.IADD R3, R5, 0x1, R2 ;  /* 0x0000000105037824 */ /* 0x000fe200078e0202 */
[----:B------:R-:W-:Y:S06]  /*63b0*/  @!P2 BRA `(.L_x_21) ;  /* 0x000000ac00f8a947 */ /* 0x000fec0003800000 */
[----:B------:R-:W-:Y:S01]  /*63c0*/  ULDC.64 UR6, c[0x0][0x650] ;  /* 0x0001940000067ab9 */ /* 0x000fe20000000a00 */
[----:B------:R-:W-:Y:S01]  /*63d0*/  ULDC.64 UR16, c[0x0][0x630] ;  /* 0x00018c0000107ab9 */ /* 0x000fe20000000a00 */
[C---:B------:R-:W-:Y:S01]  /*63e0*/  LEA R2, P2, R4.reuse, UR6, 0x2 ;  /* 0x0000000604027c11 */ /* 0x040fe2000f8410ff */
[----:B------:R-:W-:Y:S01]  /*63f0*/  IMAD R6, R13, UR16, RZ ;  /* 0x000000100d067c24 */ /* 0x000fe2000f8e02ff */
[----:B------:R-:W-:Y:S01]  /*6400*/  ULDC.64 UR18, c[0x0][0x628] ;  /* 0x00018a0000127ab9 */ /* 0x000fe20000000a00 */
[----:B------:R-:W2:Y:S01]  /*6410*/  LDL.LU R7, [R1] ;  /* 0x0000000001077983 */ /* 0x000ea20000300800 */
[----:B------:R-:W-:Y:S01]  /*6420*/  LEA.HI.X R3, R4, UR7, R3, 0x2, P2 ;  /* 0x0000000704037c11 */ /* 0x000fe200090f1403 */
[C---:B------:R-:W-:Y:S02]  /*6430*/  IMAD R6, R12.reuse, UR17, R6 ;  /* 0x000000110c067c24 */ /* 0x040fe4000f8e0206 */
[----:B------:R-:W-:-:S04]  /*6440*/  IMAD.WIDE.U32 R4, R12, UR16, R10 ;  /* 0x000000100c047c25 */ /* 0x000fc8000f8e000a */
[----:B------:R-:W-:Y:S01]  /*6450*/  IMAD.IADD R5, R5, 0x1, R6 ;  /* 0x0000000105057824 */ /* 0x000fe200078e0206 */
[----:B------:R-:W-:-:S04]  /*6460*/  LEA R8, P2, R4, UR18, 0x2 ;  /* 0x0000001204087c11 */ /* 0x000fc8000f8410ff */
[----:B------:R-:W-:-:S05]  /*6470*/  LEA.HI.X R9, R4, UR19, R5, 0x2, P2 ;  /* 0x0000001304097c11 */ /* 0x000fca00090f1405 */
[----:B------:R-:W3:Y:S01]  /*6480*/  @P0 LDG.E.LTC128B R15, desc[UR20][R8.64] ;  /* 0x00000014080f0981 */ /* 0x000ee2000c1e1920 */
[----:B------:R-:W-:Y:S01]  /*6490*/  ISETP.GT.AND P2, PT, R0, 0x1, P1 ;  /* 0x000000010000780c */ /* 0x000fe20000f44270 */
[----:B------:R-:W-:Y:S01]  /*64a0*/  BSSY B0, `(.L_x_22) ;  /* 0x0000008000007945 */ /* 0x000fe20003800000 */
[----:B---3--:R-:W-:-:S05]  /*64b0*/  LOP3.LUT R4, R15, 0xffffe000, RZ, 0xc0, !PT ;  /* 0xffffe0000f047812 */ /* 0x008fca00078ec0ff */
[----:B------:R-:W-:-:S04]  /*64c0*/  FMUL R4, R4, UR22 ;  /* 0x0000001604047c20 */ /* 0x000fc80008400000 */
[----:B--2---:R-:W-:-:S05]  /*64d0*/  FFMA R4, R7, UR11, R4 ;  /* 0x0000000b07047c23 */ /* 0x004fca0008000004 */
[----:B------:R-:W-:-:S05]  /*64e0*/  F2FP.TF32.F32.PACK_B R4, R4 ;  /* 0x00000004ff04723e */ /* 0x000fca00024050ff */
[----:B------:R1:W-:Y:S01]  /*64f0*/  @P0 STG.E desc[UR20][R2.64], R4 ;  /* 0x0000000402000986 */ /* 0x0003e2000c101914 */
[----:B------:R-:W-:Y:S05]  /*6500*/  @!P2 BRA `(.L_x_23) ;  /* 0x000000000004a947 */ /* 0x000fea0003800000 */
[----:B------:R2:W5:Y:S02]  /*6510*/  LDG.E.LTC128B R15, desc[UR20][R8.64+0x4] ;  /* 0x00000414080f7981 */ /* 0x000564000c1e1920 */
.L_x_23:
[----:B------:R-:W-:Y:S05]  /*6520*/  BSYNC B0 ;  /* 0x0000000000007941 */ /* 0x000fea0003800000 */
.L_x_22:
[----:B------:R-:W3:Y:S01]  /*6530*/  LDL.LU R5, [R1+0x4] ;  /* 0x0000040001057983 */ /* 0x000ee20000300800 */
[----:B-1---5:R-:W-:Y:S01]  /*6540*/  LOP3.LUT R4, R15, 0xffffe000, RZ, 0xc0, !PT ;  /* 0xffffe0000f047812 */ /* 0x022fe200078ec0ff */
[----:B------:R-:W-:Y:S02]  /*6550*/  USHF.L.U64.HI UR13, UR16, 0x3, UR17 ;  /* 0x00000003100d7899 */ /* 0x000fe40008010211 */
[----:B------:R-:W-:Y:S02]  /*6560*/  USHF.L.U32 UR12, UR16, 0x3, URZ ;  /* 0x00000003100c7899 */ /* 0x000fe4000800063f */
[----:B------:R-:W-:Y:S02]  /*6570*/  IMAD.U32 R17, RZ, RZ, UR16 ;  /* 0x00000010ff117e24 */ /* 0x000fe4000f8e00ff */
[----:B------:R-:W-:Y:S01]  /*6580*/  FMUL R4, R4, UR22 ;  /* 0x0000001604047c20 */ /* 0x000fe20008400000 */
[----:B------:R-:W4:Y:S03]  /*6590*/  LDL.LU R18, [R1+0x8] ;  /* 0x0000080001127983 */ /* 0x000f260000300800 */
[----:B---3--:R-:W-:-:S05]  /*65a0*/  FFMA R4, R5, UR11, R4 ;  /* 0x0000000b05047c23 */ /* 0x008fca0008000004 */
[----:B------:R-:W-:-:S05]  /*65b0*/  F2FP.TF32.F32.PACK_B R4, R4 ;  /* 0x00000004ff04723e */ /* 0x000fca00024050ff */
[----:B------:R1:W-:Y:S02]  /*65c0*/  @P2 STG.E desc[UR20][R2.64+0x4], R4 ;  /* 0x0000040402002986 */ /* 0x0003e4000c101914 */
[----:B-1----:R-:W-:-:S03]  /*65d0*/  IMAD.WIDE.U32 R4, R12, R17, UR12 ;  /* 0x0000000c0c047e25 */ /* 0x002fc6000f8e0011 */
[----:B------:R-:W-:-:S04]  /*65e0*/  IADD3 R4, P0, R10, R4, RZ ;  /* 0x000000040a047210 */ /* 0x000fc80007f1e0ff */
[----:B------:R-:W-:Y:S02]  /*65f0*/  IADD3.X R5, R11, R6, R5, P0, !PT ;  /* 0x000000060b057210 */ /* 0x000fe400007fe405 */
[----:B------:R-:W-:Y:S02]  /*6600*/  ISETP.GT.AND P0, PT, R14, 0x8, PT ;  /* 0x000000080e00780c */ /* 0x000fe40003f04270 */
[----:B------:R-:W-:Y:S02]  /*6610*/  LEA R6, P3, R4, UR18, 0x2 ;  /* 0x0000001204067c11 */ /* 0x000fe4000f8610ff */
[----:B------:R-:W-:Y:S02]  /*6620*/  ISETP.GT.AND P2, PT, R0, RZ, P0 ;  /* 0x000000ff0000720c */ /* 0x000fe40000744270 */
[----:B------:R-:W-:-:S11]  /*6630*/  LEA.HI.X R7, R4, UR19, R5, 0x2, P3 ;  /* 0x0000001304077c11 */ /* 0x000fd600098f1405 */
[----:B------:R-:W3:Y:S01]  /*6640*/  @P2 LDG.E.LTC128B R15, desc[UR20][R6.64] ;  /* 0x00000014060f2981 */ /* 0x000ee2000c1e1920 */
[----:B------:R-:W-:Y:S01]  /*6650*/  USHF.L.U32 UR8, UR4, 0x2, URZ ;  /* 0x0000000204087899 */ /* 0x000fe2000800063f */
[----:B------:R-:W-:Y:S01]  /*6660*/  ISETP.GT.AND P3, PT, R0, 0x1, P0 ;  /* 0x000000010000780c */ /* 0x000fe20000764270 */
[----:B------:R-:W-:Y:S01]  /*6670*/  USHF.L.U64.HI UR5, UR4, 0x2, UR5 ;  /* 0x0000000204057899 */ /* 0x000fe20008010205 */
[----:B------:R-:W-:Y:S03]  /*6680*/  BSSY B0, `(.L_x_24) ;  /* 0x000000a000007945 */ /* 0x000fe60003800000 */
[----:B------:R-:W-:-:S04]  /*6690*/  IADD3 R4, P4, R2, UR8, RZ ;  /* 0x0000000802047c10 */ /* 0x000fc8000ff9e0ff */
[----:B------:R-:W-:Y:S02]  /*66a0*/  IADD3.X R5, R3, UR5, RZ, P4, !PT ;  /* 0x0000000503057c10 */ /* 0x000fe4000a7fe4ff */
[----:B---3--:R-:W-:-:S05]  /*66b0*/  LOP3.LUT R16, R15, 0xffffe000, RZ, 0xc0, !PT ;  /* 0xffffe0000f107812 */ /* 0x008fca00078ec0ff */
[----:B------:R-:W-:-:S04]  /*66c0*/  FMUL R16, R16, UR22 ;  /* 0x0000001610107c20 */ /* 0x000fc80008400000 */
[----:B----4-:R-:W-:-:S05]  /*66d0*/  FFMA R16, R18, UR11, R16 ;  /* 0x0000000b12107c23 */ /* 0x010fca0008000010 */
[----:B------:R-:W-:-:S05]  /*66e0*/  F2FP.TF32.F32.PACK_B R16, R16 ;  /* 0x00000010ff10723e */ /* 0x000fca00024050ff */
[----:B------:R1:W-:Y:S01]  /*66f0*/  @P2 STG.E desc[UR20][R4.64], R16 ;  /* 0x0000001004002986 */ /* 0x0003e2000c101914 */
[----:B------:R-:W-:Y:S05]  /*6700*/  @!P3 BRA `(.L_x_25) ;  /* 0x000000000004b947 */ /* 0x000fea0003800000 */
[----:B------:R3:W5:Y:S02]  /*6710*/  LDG.E.LTC128B R15, desc[UR20][R6.64+0x4] ;  /* 0x00000414060f7981 */ /* 0x000764000c1e1920 */
.L_x_25:
[----:B------:R-:W-:Y:S05]  /*6720*/  BSYNC B0 ;  /* 0x0000000000007941 */ /* 0x000fea0003800000 */
.L_x_24:
[----:B------:R-:W4:Y:S01]  /*6730*/  LDL.LU R18, [R1+0xc] ;  /* 0x00000c0001127983 */ /* 0x000f220000300800 */
[----:B-1---5:R-:W-:Y:S01]  /*6740*/  LOP3.LUT R16, R15, 0xffffe000, RZ, 0xc0, !PT ;  /* 0xffffe0000f107812 */ /* 0x022fe200078ec0ff */
[----:B------:R-:W-:Y:S01]  /*6750*/  BSSY B0, `(.L_x_26) ;  /* 0x0000009000007945 */ /* 0x000fe20003800000 */
[----:B------:R-:W-:-:S03]  /*6760*/  ISETP.GT.AND P2, PT, R0, 0x8, P1 ;  /* 0x000000080000780c */ /* 0x000fc60000f44270 */
[----:B------:R-:W-:-:S04]  /*6770*/  FMUL R16, R16, UR22 ;  /* 0x0000001610107c20 */ /* 0x000fc80008400000 */
[----:B----4-:R-:W-:-:S05]  /*6780*/  FFMA R16, R18, UR11, R16 ;  /* 0x0000000b12107c23 */ /* 0x010fca0008000010 */
[----:B------:R-:W-:-:S05]  /*6790*/  F2FP.TF32.F32.PACK_B R16, R16 ;  /* 0x00000010ff10723e */ /* 0x000fca00024050ff */
[----:B------:R1:W-:Y:S02]  /*67a0*/  @P3 STG.E desc[UR20][R4.64+0x4], R16 ;  /* 0x0000041004003986 */ /* 0x0003e4000c101914 */
[----:B-1----:R-:W-:Y:S01]  /*67b0*/  IMAD.MOV.U32 R16, RZ, RZ, R15 ;  /* 0x000000ffff107224 */ /* 0x002fe200078e000f */
[----:B------:R-:W-:Y:S06]  /*67c0*/  @!P2 BRA `(.L_x_27) ;  /* 0x000000000004a947 */ /* 0x000fec0003800000 */
[----:B------:R1:W5:Y:S02]  /*67d0*/  LDG.E.LTC128B R16, desc[UR20][R8.64+0x20] ;  /* 0x0000201408107981 */ /* 0x000364000c1e1920 */
.L_x_27:
[----:B------:R-:W-:Y:S05]  /*67e0*/  BSYNC B0 ;  /* 0x0000000000007941 */ /* 0x000fea0003800000 */
.L_x_26:
[----:B------:R-:W4:Y:S01]  /*67f0*/  LDL.LU R18, [R1+0x10] ;  /* 0x0000100001127983 */ /* 0x000f220000300800 */
[----:B-----5:R-:W-:Y:S01]  /*6800*/  LOP3.LUT R15, R16, 0xffffe000, RZ, 0xc0, !PT ;  /* 0xffffe000100f7812 */ /* 0x020fe200078ec0ff */
[----:B------:R-:W-:Y:S04]  /*6810*/  BSSY B0, `(.L_x_28) ;  /* 0x0000008000007945 */ /* 0x000fe80003800000 */
[----:B------:R-:W-:-:S04]  /*6820*/  FMUL R15, R15, UR22 ;  /* 0x000000160f0f7c20 */ /* 0x000fc80008400000 */
[----:B----4-:R-:W-:-:S05]  /*6830*/  FFMA R15, R18, UR11, R15 ;  /* 0x0000000b120f7c23 */ /* 0x010fca000800000f */
[----:B------:R-:W-:-:S05]  /*6840*/  F2FP.TF32.F32.PACK_B R15, R15 ;  /* 0x0000000fff0f723e */ /* 0x000fca00024050ff */
[----:B------:R4:W-:Y:S01]  /*6850*/  @P2 STG.E desc[UR20][R2.64+0x20], R15 ;  /* 0x0000200f02002986 */ /* 0x0009e2000c101914 */
[----:B------:R-:W-:-:S13]  /*6860*/  ISETP.GT.AND P2, PT, R0, 0x9, P1 ;  /* 0x000000090000780c */ /* 0x000fda0000f44270 */
[----:B----4-:R-:W-:Y:S05]  /*6870*/  @!P2 BRA `(.L_x_29) ;  /* 0x000000000004a947 */ /* 0x010fea0003800000 */
[----:B------:R4:W5:Y:S02]  /*6880*/  LDG.E.LTC128B R16, desc[UR20][R8.64+0x24] ;  /* 0x0000241408107981 */ /* 0x000964000c1e1920 */
.L_x_29:
[----:B------:R-:W-:Y:S05]  /*6890*/  BSYNC B0 ;  /* 0x0000000000007941 */ /* 0x000fea0003800000 */
.L_x_28:
[----:B------:R-:W2:Y:S01]  /*68a0*/  LDL.LU R18, [R1+0x14] ;  /* 0x0000140001127983 */ /* 0x000ea20000300800 */
[----:B-----5:R-:W-:Y:S01]  /*68b0*/  LOP3.LUT R15, R16, 0xffffe000, RZ, 0xc0, !PT ;  /* 0xffffe000100f7812 */ /* 0x020fe200078ec0ff */
[----:B------:R-:W-:Y:S01]  /*68c0*/  BSSY B0, `(.L_x_30) ;  /* 0x0000008000007945 */ /* 0x000fe20003800000 */
[----:B------:R-:W-:-:S03]  /*68d0*/  ISETP.GT.AND P3, PT, R0, 0x8, P0 ;  /* 0x000000080000780c */ /* 0x000fc60000764270 */
[----:B------:R-:W-:-:S04]  /*68e0*/  FMUL R15, R15, UR22 ;  /* 0x000000160f0f7c20 */ /* 0x000fc80008400000 */
[----:B--2---:R-:W-:-:S05]  /*68f0*/  FFMA R15, R18, UR11, R15 ;  /* 0x0000000b120f7c23 */ /* 0x004fca000800000f */
[----:B------:R-:W-:-:S05]  /*6900*/  F2FP.TF32.F32.PACK_B R15, R15 ;  /* 0x0000000fff0f723e */ /* 0x000fca00024050ff */
[----:B------:R2:W-:Y:S01]  /*6910*/  @P2 STG.E desc[UR20][R2.64+0x24], R15 ;  /* 0x0000240f02002986 */ /* 0x0005e2000c101914 */
[----:B------:R-:W-:Y:S05]  /*6920*/  @!P3 BRA `(.L_x_31) ;  /* 0x000000000004b947 */ /* 0x000fea0003800000 */
[----:B------:R0:W5:Y:S02]  /*6930*/  LDG.E.LTC128B R16, desc[UR20][R6.64+0x20] ;  /* 0x0000201406107981 */ /* 0x000164000c1e1920 */
.L_x_31:
[----:B------:R-:W-:Y:S05]  /*6940*/  BSYNC B0 ;  /* 0x0000000000007941 */ /* 0x000fea0003800000 */
.L_x_30:
[----:B------:R-:W3:Y:S01]  /*6950*/  LDL.LU R18, [R1+0x18] ;  /* 0x0000180001127983 */ /* 0x000ee20000300800 */
[----:B--2--5:R-:W-:Y:S01]  /*6960*/  LOP3.LUT R15, R16, 0xffffe000, RZ, 0xc0, !PT ;  /* 0xffffe000100f7812 */ /* 0x024fe200078ec0ff */
[----:B------:R-:W-:Y:S01]  /*6970*/  BSSY B0, `(.L_x_32) ;  /* 0x0000008000007945 */ /* 0x000fe20003800000 */
[----:B------:R-:W-:-:S03]  /*6980*/  ISETP.GT.AND P2, PT, R0, 0x9, P0 ;  /* 0x000000090000780c */ /* 0x000fc60000744270 */
[----:B------:R-:W-:-:S04]  /*6990*/  FMUL R15, R15, UR22 ;  /* 0x000000160f0f7c20 */ /* 0x000fc80008400000 */
[----:B---3--:R-:W-:-:S05]  /*69a0*/  FFMA R15, R18, UR11, R15 ;  /* 0x0000000b120f7c23 */ /* 0x008fca000800000f */
[----:B------:R-:W-:-:S05]  /*69b0*/  F2FP.TF32.F32.PACK_B R15, R15 ;  /* 0x0000000fff0f723e */ /* 0x000fca00024050ff */
[----:B------:R2:W-:Y:S01]  /*69c0*/  @P3 STG.E desc[UR20][R4.64+0x20], R15 ;  /* 0x0000200f04003986 */ /* 0x0005e2000c101914 */
[----:B------:R-:W-:Y:S05]  /*69d0*/  @!P2 BRA `(.L_x_33) ;  /* 0x000000000004a947 */ /* 0x000fea0003800000 */
[----:B------:R3:W5:Y:S02]  /*69e0*/  LDG.E.LTC128B R16, desc[UR20][R6.64+0x24] ;  /* 0x0000241406107981 */ /* 0x000764000c1e1920 */
.L_x_33:
[----:B------:R-:W-:Y:S05]  /*69f0*/  BSYNC B0 ;  /* 0x0000000000007941 */ /* 0x000fea0003800000 */
.L_x_32:
[----:B------:R-:W4:Y:S01]  /*6a00*/  LDL.LU R18, [R1+0x1c] ;  /* 0x00001c0001127983 */ /* 0x000f220000300800 */
[----:B--2--5:R-:W-:Y:S01]  /*6a10*/  LOP3.LUT R15, R16, 0xffffe000, RZ, 0xc0, !PT ;  /* 0xffffe000100f7812 */ /* 0x024fe200078ec0ff */
[----:B------:R-:W-:Y:S01]  /*6a20*/  BSSY B0, `(.L_x_34) ;  /* 0x0000008000007945 */ /* 0x000fe20003800000 */
[----:B------:R-:W-:-:S03]  /*6a30*/  ISETP.GT.AND P3, PT, R0, 0x10, P1 ;  /* 0x000000100000780c */ /* 0x000fc60000f64270 */
[----:B------:R-:W-:-:S04]  /*6a40*/  FMUL R15, R15, UR22 ;  /* 0x000000160f0f7c20 */ /* 0x000fc80008400000 */
[----:B----4-:R-:W-:-:S05]  /*6a50*/  FFMA R15, R18, UR11, R15 ;  /* 0x0000000b120f7c23 */ /* 0x010fca000800000f */
[----:B------:R-:W-:-:S05]  /*6a60*/  F2FP.TF32.F32.PACK_B R15, R15 ;  /* 0x0000000fff0f723e */ /* 0x000fca00024050ff */
[----:B------:R2:W-:Y:S01]  /*6a70*/  @P2 STG.E desc[UR20][R4.64+0x24], R15 ;  /* 0x0000240f04002986 */ /* 0x0005e2000c101914 */
[----:B------:R-:W-:Y:S05]  /*6a80*/  @!P3 BRA `(.L_x_35) ;  /* 0x000000000004b947 */ /* 0x000fea0003800000 */
[----:B------:R4:W5:Y:S02]  /*6a90*/  LDG.E.LTC128B R16, desc[UR20][R8.64+0x40] ;  /* 0x0000401408107981 */ /* 0x000964000c1e1920 */
.L_x_35:
[----:B------:R-:W-:Y:S05]  /*6aa0*/  BSYNC B0 ;  /* 0x0000000000007941 */ /* 0x000fea0003800000 */
.L_x_34:
        /* <DEDUP_REMOVED lines=10> */
.L_x_37:
[----:B------:R-:W-:Y:S05]  /*6b50*/  BSYNC B0 ;  /* 0x0000000000007941 */ /* 0x000fea0003800000 */
.L_x_36:
        /* <DEDUP_REMOVED lines=10> */
.L_x_39:
[----:B------:R-:W-:Y:S05]  /*6c00*/  BSYNC B0 ;  /* 0x0000000000007941 */ /* 0x000fea0003800000 */
.L_x_38:
        /* <DEDUP_REMOVED lines=10> */
.L_x_41:
[----:B------:R-:W-:Y:S05]  /*6cb0*/  BSYNC B0 ;  /* 0x0000000000007941 */ /* 0x000fea0003800000 */
.L_x_40:
        /* <DEDUP_REMOVED lines=10> */
.L_x_43:
[----:B------:R-:W-:Y:S05]  /*6d60*/  BSYNC B0 ;  /* 0x0000000000007941 */ /* 0x000fea0003800000 */
.L_x_42:
        /* <DEDUP_REMOVED lines=10> */
.L_x_45:
[----:B------:R-:W-:Y:S05]  /*6e10*/  BSYNC B0 ;  /* 0x0000000000007941 */ /* 0x000fea0003800000 */
.L_x_44:
        /* <DEDUP_REMOVED lines=10> */
.L_x_47:
[----:B------:R-:W-:Y:S05]  /*6ec0*/  BSYNC B0 ;  /* 0x0000000000007941 */ /* 0x000fea0003800000 */
.L_x_46:
        /* <DEDUP_REMOVED lines=10> */
.L_x_49:
[----:B------:R-:W-:Y:S05]  /*6f70*/  BSYNC B0 ;  /* 0x0000000000007941 */ /* 0x000fea0003800000 */
.L_x_48:
        /* <DEDUP_REMOVED lines=10> */
.L_x_51:
[----:B------:R-:W-:Y:S05]  /*7020*/  BSYNC B0 ;  /* 0x0000000000007941 */ /* 0x000fea0003800000 */
.L_x_50:
        /* <DEDUP_REMOVED lines=10> */
.L_x_53:
[----:B------:R-:W-:Y:S05]  /*70d0*/  BSYNC B0 ;  /* 0x0000000000007941 */ /* 0x000fea0003800000 */
.L_x_52:
        /* <DEDUP_REMOVED lines=10> */
.L_x_55:
[----:B------:R-:W-:Y:S05]  /*7180*/  BSYNC B0 ;  /* 0x0000000000007941 */ /* 0x000fea0003800000 */
.L_x_54:
[----:B------:R-:W3:Y:S01]  /*7190*/  LDL.LU R18, [R1+0x48] ;  /* 0x0000480001127983 */ /* 0x000ee20000300800 */
[----:B--2--5:R-:W-:Y:S01]  /*71a0*/  LOP3.LUT R15, R16, 0xffffe000, RZ, 0xc0, !PT ;  /* 0xffffe000100f7812 */ /* 0x024fe200078ec0ff */
[----:B------:R-:W-:Y:S01]  /*71b0*/  BSSY B0, `(.L_x_56) ;  /* 0x0000009000007945 */ /* 0x000fe20003800000 */
[----:B------:R-:W-:-:S03]  /*71c0*/  ISETP.GT.AND P2, PT, R0, 0x21, P0 ;  /* 0x000000210000780c */ /* 0x000fc60000744270 */
[----:B------:R-:W-:-:S04]  /*71d0*/  FMUL R15, R15, UR22 ;  /* 0x000000160f0f7c20 */ /* 0x000fc80008400000 */
[----:B---3--:R-:W-:-:S05]  /*71e0*/  FFMA R15, R18, UR11, R15 ;  /* 0x0000000b120f7c23 */ /* 0x008fca000800000f */
[----:B------:R-:W-:-:S05]  /*71f0*/  F2FP.TF32.F32.PACK_B R15, R15 ;  /* 0x0000000fff0f723e */ /* 0x000fca00024050ff */
[----:B------:R2:W-:Y:S02]  /*7200*/  @P3 STG.E desc[UR20][R4.64+0x80], R15 ;  /* 0x0000800f04003986 */ /* 0x0005e4000c101914 */
[----:B--2---:R-:W-:Y:S01]  /*7210*/  IMAD.MOV.U32 R15, RZ, RZ, R16 ;  /* 0x000000ffff0f7224 */ /* 0x004fe200078e0010 */
[----:B------:R-:W-:Y:S06]  /*7220*/  @!P2 BRA `(.L_x_57) ;  /* 0x000000000004a947 */ /* 0x000fec0003800000 */
[----:B------:R2:W5:Y:S02]  /*7230*/  LDG.E.LTC128B R15, desc[UR20][R6.64+0x84] ;  /* 0x00008414060f7981 */ /* 0x000564000c1e1920 */
.L_x_57:
[----:B------:R-:W-:Y:S05]  /*7240*/  BSYNC B0 ;  /* 0x0000000000007941 */ /* 0x000fea0003800000 */
.L_x_56:
[----:B------:R-:W3:Y:S01]  /*7250*/  LDL.LU R18, [R1+0x4c] ;  /* 0x00004c0001127983 */ /* 0x000ee20000300800 */
[----:B-----5:R-:W-:Y:S01]  /*7260*/  LOP3.LUT R16, R15, 0xffffe000, RZ, 0xc0, !PT ;  /* 0xffffe0000f107812 */ /* 0x020fe200078ec0ff */
        /* <DEDUP_REMOVED lines=8> */
.L_x_59:
[----:B------:R-:W-:Y:S05]  /*72f0*/  BSYNC B0 ;  /* 0x0000000000007941 */ /* 0x000fea0003800000 */
.L_x_58:
[----:B------:R-:W2:Y:S01]  /*7300*/  LDL.LU R18, [R1+0x50] ;  /* 0x0000500001127983 */ /* 0x000ea20000300800 */
[----:B---3-5:R-:W-:Y:S01]  /*7310*/  LOP3.LUT R16, R15, 0xffffe000, RZ, 0xc0, !PT ;  /* 0xffffe0000f107812 */ /* 0x028fe200078ec0ff */
        /* <DEDUP_REMOVED lines=8> */
.L_x_61:
[----:B------:R-:W-:Y:S05]  /*73a0*/  BSYNC B0 ;  /* 0x0000000000007941 */ /* 0x000fea0003800000 */
.L_x_60:
        /* <DEDUP_REMOVED lines=10> */
.L_x_63:
[----:B------:R-:W-:Y:S05]  /*7450*/  BSYNC B0 ;  /* 0x0000000000007941 */ /* 0x000fea0003800000 */
.L_x_62:
        /* <DEDUP_REMOVED lines=10> */
.L_x_65:
[----:B------:R-:W-:Y:S05]  /*7500*/  BSYNC B0 ;  /* 0x0000000000007941 */ /* 0x000fea0003800000 */
.L_x_64:
        /* <DEDUP_REMOVED lines=10> */
.L_x_67:
[----:B------:R-:W-:Y:S05]  /*75b0*/  BSYNC B0 ;  /* 0x0000000000007941 */ /* 0x000fea0003800000 */
.L_x_66:
        /* <DEDUP_REMOVED lines=10> */
.L_x_69:
[----:B------:R-:W-:Y:S05]  /*7660*/  BSYNC B0 ;  /* 0x0000000000007941 */ /* 0x000fea0003800000 */
.L_x_68:
        /* <DEDUP_REMOVED lines=10> */
.L_x_71:
[----:B------:R-:W-:Y:S05]  /*7710*/  BSYNC B0 ;  /* 0x0000000000007941 */ /* 0x000fea0003800000 */
.L_x_70:
        /* <DEDUP_REMOVED lines=10> */
.L_x_73:
[----:B------:R-:W-:Y:S05]  /*77c0*/  BSYNC B0 ;  /* 0x0000000000007941 */ /* 0x000fea0003800000 */
.L_x_72:
        /* <DEDUP_REMOVED lines=10> */
.L_x_75:
[----:B------:R-:W-:Y:S05]  /*7870*/  BSYNC B0 ;  /* 0x0000000000007941 */ /* 0x000fea0003800000 */
.L_x_74:
        /* <DEDUP_REMOVED lines=10> */
.L_x_77:
[----:B------:R-:W-:Y:S05]  /*7920*/  BSYNC B0 ;  /* 0x0000000000007941 */ /* 0x000fea0003800000 */
.L_x_76:
        /* <DEDUP_REMOVED lines=10> */
.L_x_79:
[----:B------:R-:W-:Y:S05]  /*79d0*/  BSYNC B0 ;  /* 0x0000000000007941 */ /* 0x000fea0003800000 */
.L_x_78:
        /* <DEDUP_REMOVED lines=10> */
.L_x_81:
[----:B------:R-:W-:Y:S05]  /*7a80*/  BSYNC B0 ;  /* 0x0000000000007941 */ /* 0x000fea0003800000 */
.L_x_80:
        /* <DEDUP_REMOVED lines=10> */
.L_x_83:
[----:B------:R-:W-:Y:S05]  /*7b30*/  BSYNC B0 ;  /* 0x0000000000007941 */ /* 0x000fea0003800000 */
.L_x_82:
        /* <DEDUP_REMOVED lines=10> */
.L_x_85:
[----:B------:R-:W-:Y:S05]  /*7be0*/  BSYNC B0 ;  /* 0x0000000000007941 */ /* 0x000fea0003800000 */
.L_x_84:
        /* <DEDUP_REMOVED lines=10> */
.L_x_87:
[----:B------:R-:W-:Y:S05]  /*7c90*/  BSYNC B0 ;  /* 0x0000000000007941 */ /* 0x000fea0003800000 */
.L_x_86:
        /* <DEDUP_REMOVED lines=10> */
.L_x_89:
[----:B------:R-:W-:Y:S05]  /*7d40*/  BSYNC B0 ;  /* 0x0000000000007941 */ /* 0x000fea0003800000 */
.L_x_88:
        /* <DEDUP_REMOVED lines=10> */
.L_x_91:
[----:B------:R-:W-:Y:S05]  /*7df0*/  BSYNC B0 ;  /* 0x0000000000007941 */ /* 0x000fea0003800000 */
.L_x_90:
        /* <DEDUP_REMOVED lines=10> */
.L_x_93:
[----:B------:R-:W-:Y:S05]  /*7ea0*/  BSYNC B0 ;  /* 0x0000000000007941 */ /* 0x000fea0003800000 */
.L_x_92:
        /* <DEDUP_REMOVED lines=10> */
.L_x_95:
[----:B------:R-:W-:Y:S05]  /*7f50*/  BSYNC B0 ;  /* 0x0000000000007941 */ /* 0x000fea0003800000 */
.L_x_94:
        /* <DEDUP_REMOVED lines=10> */
.L_x_97:
[----:B------:R-:W-:Y:S05]  /*8000*/  BSYNC B0 ;  /* 0x0000000000007941 */ /* 0x000fea0003800000 */
.L_x_96:
        /* <DEDUP_REMOVED lines=10> */
.L_x_99:
[----:B------:R-:W-:Y:S05]  /*80b0*/  BSYNC B0 ;  /* 0x0000000000007941 */ /* 0x000fea0003800000 */
.L_x_98:
        /* <DEDUP_REMOVED lines=10> */
.L_x_101:
[----:B------:R-:W-:Y:S05]  /*8160*/  BSYNC B0 ;  /* 0x0000000000007941 */ /* 0x000fea0003800000 */
.L_x_100:
        /* <DEDUP_REMOVED lines=10> */
.L_x_103:
[----:B------:R-:W-:Y:S05]  /*8210*/  BSYNC B0 ;  /* 0x0000000000007941 */ /* 0x000fea0003800000 */
.L_x_102:
        /* <DEDUP_REMOVED lines=10> */
.L_x_105:
[----:B------:R-:W-:Y:S05]  /*82c0*/  BSYNC B0 ;  /* 0x0000000000007941 */ /* 0x000fea0003800000 */
.L_x_104:
        /* <DEDUP_REMOVED lines=10> */
.L_x_107:
[----:B------:R-:W-:Y:S05]  /*8370*/  BSYNC B0 ;  /* 0x0000000000007941 */ /* 0x000fea0003800000 */
.L_x_106:
        /* <DEDUP_REMOVED lines=10> */
.L_x_109:
[----:B------:R-:W-:Y:S05]  /*8420*/  BSYNC B0 ;  /* 0x0000000000007941 */ /* 0x000fea0003800000 */
.L_x_108:
        /* <DEDUP_REMOVED lines=10> */
.L_x_111:
[----:B------:R-:W-:Y:S05]  /*84d0*/  BSYNC B0 ;  /* 0x0000000000007941 */ /* 0x000fea0003800000 */
.L_x_110:
        /* <DEDUP_REMOVED lines=10> */
.L_x_113:
[----:B------:R-:W-:Y:S05]  /*8580*/  BSYNC B0 ;  /* 0x0000000000007941 */ /* 0x000fea0003800000 */
.L_x_112:
        /* <DEDUP_REMOVED lines=10> */
.L_x_115:
[----:B------:R-:W-:Y:S05]  /*8630*/  BSYNC B0 ;  /* 0x0000000000007941 */ /* 0x000fea0003800000 */
.L_x_114:
        /* <DEDUP_REMOVED lines=10> */
.L_x_117:
[----:B------:R-:W-:Y:S05]  /*86e0*/  BSYNC B0 ;  /* 0x0000000000007941 */ /* 0x000fea0003800000 */
.L_x_116:
        /* <DEDUP_REMOVED lines=10> */
.L_x_119:
[----:B------:R-:W-:Y:S05]  /*8790*/  BSYNC B0 ;  /* 0x0000000000007941 */ /* 0x000fea0003800000 */
.L_x_118:
        /* <DEDUP_REMOVED lines=10> */
.L_x_121:
[----:B------:R-:W-:Y:S05]  /*8840*/  BSYNC B0 ;  /* 0x0000000000007941 */ /* 0x000fea0003800000 */
.L_x_120:
        /* <DEDUP_REMOVED lines=10> */
.L_x_123:
[----:B------:R-:W-:Y:S05]  /*88f0*/  BSYNC B0 ;  /* 0x0000000000007941 */ /* 0x000fea0003800000 */
.L_x_122:
        /* <DEDUP_REMOVED lines=10> */
.L_x_125:
[----:B------:R-:W-:Y:S05]  /*89a0*/  BSYNC B0 ;  /* 0x0000000000007941 */ /* 0x000fea0003800000 */
.L_x_124:
        /* <DEDUP_REMOVED lines=10> */
.L_x_127:
[----:B------:R-:W-:Y:S05]  /*8a50*/  BSYNC B0 ;  /* 0x0000000000007941 */ /* 0x000fea0003800000 */
.L_x_126:
        /* <DEDUP_REMOVED lines=10> */
.L_x_129:
[----:B------:R-:W-:Y:S05]  /*8b00*/  BSYNC B0 ;  /* 0x0000000000007941 */ /* 0x000fea0003800000 */
.L_x_128:
        /* <DEDUP_REMOVED lines=10> */
.L_x_131:
[----:B------:R-:W-:Y:S05]  /*8bb0*/  BSYNC B0 ;  /* 0x0000000000007941 */ /* 0x000fea0003800000 */
.L_x_130:
        /* <DEDUP_REMOVED lines=10> */
.L_x_133:
[----:B------:R-:W-:Y:S05]  /*8c60*/  BSYNC B0 ;  /* 0x0000000000007941 */ /* 0x000fea0003800000 */
.L_x_132:
        /* <DEDUP_REMOVED lines=10> */
.L_x_135:
[----:B------:R-:W-:Y:S05]  /*8d10*/  BSYNC B0 ;  /* 0x0000000000007941 */ /* 0x000fea0003800000 */
.L_x_134:
        /* <DEDUP_REMOVED lines=10> */
.L_x_137:
[----:B------:R-:W-:Y:S05]  /*8dc0*/  BSYNC B0 ;  /* 0x0000000000007941 */ /* 0x000fea0003800000 */
.L_x_136:
        /* <DEDUP_REMOVED lines=10> */
.L_x_139:
[----:B------:R-:W-:Y:S05]  /*8e70*/  BSYNC B0 ;  /* 0x0000000000007941 */ /* 0x000fea0003800000 */
.L_x_138:
        /* <DEDUP_REMOVED lines=10> */
.L_x_141:
[----:B------:R-:W-:Y:S05]  /*8f20*/  BSYNC B0 ;  /* 0x0000000000007941 */ /* 0x000fea0003800000 */
.L_x_140:
[----:B01----:R-:W3:Y:S01]  /*8f30*/  LDL.LU R9, [R1+0xf4] ;  /* 0x0000f40001097983 */ /* 0x003ee20000300800 */
        /* <DEDUP_REMOVED lines=9> */
.L_x_143:
[----:B------:R-:W-:Y:S05]  /*8fd0*/  BSYNC B0 ;  /* 0x0000000000007941 */ /* 0x000fea0003800000 */
.L_x_142:
[----:B0-----:R-:W3:Y:S01]  /*8fe0*/  LDL.LU R9, [R1+0xf8] ;  /* 0x0000f80001097983 */ /* 0x001ee20000300800 */
[----:B-----5:R-:W-:Y:S01]  /*8ff0*/  LOP3.LUT R8, R15, 0xffffe000, RZ, 0xc0, !PT ;  /* 0xffffe0000f087812 */ /* 0x020fe200078ec0ff */
[----:B------:R-:W-:Y:S01]  /*9000*/  BSSY B0, `(.L_x_144) ;  /* 0x000000a000007945 */ /* 0x000fe20003800000 */
[----:B------:R-:W-:Y:S02]  /*9010*/  ISETP.GT.AND P1, PT, R0, 0x79, P0 ;  /* 0x000000790000780c */ /* 0x000fe40000724270 */
[----:B------:R-:W-:Y:S01]  /*9020*/  IADD3 R16, P0, R12, 0x40, RZ ;  /* 0x000000400c107810 */ /* 0x000fe20007f1e0ff */
[----:B------:R-:W-:-:S04]  /*9030*/  FMUL R8, R8, UR22 ;  /* 0x0000001608087c20 */ /* 0x000fc80008400000 */
[----:B---3--:R-:W-:Y:S01]  /*9040*/  FFMA R9, R9, UR11, R8 ;  /* 0x0000000b09097c23 */ /* 0x008fe20008000008 */
[----:B------:R-:W-:-:S04]  /*9050*/  IMAD.X R8, RZ, RZ, R13, P0 ;  /* 0x000000ffff087224 */ /* 0x000fc800000e060d */
[----:B------:R-:W-:-:S05]  /*9060*/  F2FP.TF32.F32.PACK_B R9, R9 ;  /* 0x00000009ff09723e */ /* 0x000fca00024050ff */
[----:B------:R0:W-:Y:S01]  /*9070*/  @P2 STG.E desc[UR20][R4.64+0x1e0], R9 ;  /* 0x0001e00904002986 */ /* 0x0001e2000c101914 */
[----:B------:R-:W-:Y:S05]  /*9080*/  @!P1 BRA `(.L_x_145) ;  /* 0x0000000000049947 */ /* 0x000fea0003800000 */
[----:B------:R3:W5:Y:S02]  /*9090*/  LDG.E.LTC128B R15, desc[UR20][R6.64+0x1e4] ;  /* 0x0001e414060f7981 */ /* 0x000764000c1e1920 */
.L_x_145:
[----:B------:R-:W-:Y:S05]  /*90a0*/  BSYNC B0 ;  /* 0x0000000000007941 */ /* 0x000fea0003800000 */
.L_x_144:
[----:B------:R-:W2:Y:S01]  /*90b0*/  LDL.LU R18, [R1+0xfc] ;  /* 0x0000fc0001127983 */ /* 0x000ea20000300800 */
[----:B-1-345:R-:W-:Y:S01]  /*90c0*/  LOP3.LUT R6, R15, 0xffffe000, RZ, 0xc0, !PT ;  /* 0xffffe0000f067812 */ /* 0x03afe200078ec0ff */
[----:B------:R-:W-:Y:S01]  /*90d0*/  IMAD R7, R8, UR16, RZ ;  /* 0x0000001008077c24 */ /* 0x000fe2000f8e02ff */
[----:B------:R-:W-:Y:S01]  /*90e0*/  ISETP.GT.AND P0, PT, R14, 0x40, PT ;  /* 0x000000400e00780c */ /* 0x000fe20003f04270 */
[----:B0-----:R-:W-:-:S04]  /*90f0*/  IMAD.WIDE.U32 R8, R16, UR16, R10 ;  /* 0x0000001010087c25 */ /* 0x001fc8000f8e000a */
[----:B------:R-:W-:Y:S01]  /*9100*/  FMUL R6, R6, UR22 ;  /* 0x0000001606067c20 */ /* 0x000fe20008400000 */
[----:B------:R-:W-:Y:S01]  /*9110*/  ISETP.GT.AND P3, PT, R0, RZ, P0 ;  /* 0x000000ff0000720c */ /* 0x000fe20000764270 */
[----:B--2---:R-:W-:-:S04]  /*9120*/  IMAD R19, R16, UR17, R7 ;  /* 0x0000001110137c24 */ /* 0x004fc8000f8e0207 */
[----:B------:R-:W-:Y:S02]  /*9130*/  IMAD.IADD R7, R9, 0x1, R19 ;  /* 0x0000000109077824 */ /* 0x000fe400078e0213 */
[----:B------:R-:W-:Y:S01]  /*9140*/  FFMA R21, R18, UR11, R6 ;  /* 0x0000000b12157c23 */ /* 0x000fe20008000006 */
[----:B------:R-:W-:-:S04]  /*9150*/  LEA R6, P2, R8, UR18, 0x2 ;  /* 0x0000001208067c11 */ /* 0x000fc8000f8410ff */
[----:B------:R-:W-:Y:S02]  /*9160*/  F2FP.TF32.F32.PACK_B R21, R21 ;  /* 0x00000015ff15723e */ /* 0x000fe400024050ff */
[----:B------:R-:W-:-:S03]  /*9170*/  LEA.HI.X R7, R8, UR19, R7, 0x2, P2 ;  /* 0x0000001308077c11 */ /* 0x000fc600090f1407 */
[----:B------:R0:W-:Y:S04]  /*9180*/  @P1 STG.E desc[UR20][R4.64+0x1e4], R21 ;  /* 0x0001e41504001986 */ /* 0x0001e8000c101914 */
[----:B------:R-:W2:Y:S01]  /*9190*/  @P3 LDG.E.LTC128B R15, desc[UR20][R6.64] ;  /* 0x00000014060f3981 */ /* 0x000ea2000c1e1920 */
[----:B------:R-:W-:Y:S01]  /*91a0*/  USHF.L.U32 UR4, UR14, 0x6, URZ ;  /* 0x000000060e047899 */ /* 0x000fe2000800063f */
[----:B------:R-:W-:Y:S01]  /*91b0*/  ISETP.GT.AND P2, PT, R0, 0x1, P0 ;  /* 0x000000010000780c */ /* 0x000fe20000744270 */
[----:B------:R-:W-:Y:S01]  /*91c0*/  USHF.L.U64.HI UR6, UR14, 0x6, UR15 ;  /* 0x000000060e067899 */ /* 0x000fe2000801020f */
[----:B------:R-:W-:Y:S01]  /*91d0*/  BSSY B0, `(.L_x_146) ;  /* 0x000000d000007945 */ /* 0x000fe20003800000 */
[----:B------:R-:W-:Y:S02]  /*91e0*/  USHF.L.U32 UR7, UR4, 0x2, URZ ;  /* 0x0000000204077899 */ /* 0x000fe4000800063f */
[----:B------:R-:W-:Y:S01]  /*91f0*/  USHF.L.U64.HI UR4, UR4, 0x2, UR6 ;  /* 0x0000000204047899 */ /* 0x000fe20008010206 */
[----:B0-----:R-:W-:Y:S01]  /*9200*/  IMAD.WIDE.U32 R4, R16, R17, UR12 ;  /* 0x0000000c10047e25 */ /* 0x001fe2000f8e0011 */
[----:B--2---:R-:W-:-:S05]  /*9210*/  LOP3.LUT R8, R15, 0xffffe000, RZ, 0xc0, !PT ;  /* 0xffffe0000f087812 */ /* 0x004fca00078ec0ff */
[----:B------:R-:W-:Y:S01]  /*9220*/  FMUL R9, R8, UR22 ;  /* 0x0000001608097c20 */ /* 0x000fe20008400000 */
[----:B------:R-:W-:-:S03]  /*9230*/  IADD3 R8, P1, R2, UR7, RZ ;  /* 0x0000000702087c10 */ /* 0x000fc6000ff3e0ff */
[----:B------:R-:W-:Y:S01]  /*9240*/  FFMA R23, R152, UR11, R9 ;  /* 0x0000000b98177c23 */ /* 0x000fe20008000009 */
[----:B------:R-:W-:-:S04]  /*9250*/  IADD3.X R9, R3, UR4, RZ, P1, !PT ;  /* 0x0000000403097c10 */ /* 0x000fc80008ffe4ff */
[----:B------:R-:W-:-:S05]  /*9260*/  F2FP.TF32.F32.PACK_B R23, R23 ;  /* 0x00000017ff17723e */ /* 0x000fca00024050ff */
[----:B------:R0:W-:Y:S01]  /*9270*/  @P3 STG.E desc[UR20][R8.64], R23 ;  /* 0x0000001708003986 */ /* 0x0001e2000c101914 */
[----:B------:R-:W-:Y:S05]  /*9280*/  @!P2 BRA `(.L_x_147) ;  /* 0x000000000004a947 */ /* 0x000fea0003800000 */
[----:B------:R1:W5:Y:S02]  /*9290*/  LDG.E.LTC128B R15, desc[UR20][R6.64+0x4] ;  /* 0x00000414060f7981 */ /* 0x000364000c1e1920 */
.L_x_147:
[----:B------:R-:W-:Y:S05]  /*92a0*/  BSYNC B0 ;  /* 0x0000000000007941 */ /* 0x000fea0003800000 */
.L_x_146:
[----:B-----5:R-:W-:Y:S01]  /*92b0*/  LOP3.LUT R16, R15, 0xffffe000, RZ, 0xc0, !PT ;  /* 0xffffe0000f107812 */ /* 0x020fe200078ec0ff */
[----:B------:R-:W-:Y:S01]  /*92c0*/  BSSY B0, `(.L_x_148) ;  /* 0x000000d000007945 */ /* 0x000fe20003800000 */
[----:B------:R-:W-:Y:S02]  /*92d0*/  IADD3 R18, P3, R10, R4, RZ ;  /* 0x000000040a127210 */ /* 0x000fe40007f7e0ff */
[----:B------:R-:W-:Y:S01]  /*92e0*/  ISETP.GT.AND P1, PT, R14, 0x48, PT ;  /* 0x000000480e00780c */ /* 0x000fe20003f24270 */
[----:B------:R-:W-:Y:S01]  /*92f0*/  FMUL R16, R16, UR22 ;  /* 0x0000001610107c20 */ /* 0x000fe20008400000 */
[----:B------:R-:W-:Y:S02]  /*9300*/  IADD3.X R5, R11, R19, R5, P3, !PT ;  /* 0x000000130b057210 */ /* 0x000fe40001ffe405 */
[----:B------:R-:W-:Y:S01]  /*9310*/  ISETP.GT.AND P3, PT, R0, RZ, P1 ;  /* 0x000000ff0000720c */ /* 0x000fe20000f64270 */
[----:B------:R-:W-:Y:S01]  /*9320*/  FFMA R153, R153, UR11, R16 ;  /* 0x0000000b99997c23 */ /* 0x000fe20008000010 */
[----:B------:R-:W-:-:S04]  /*9330*/  LEA R4, P4, R18, UR18, 0x2 ;  /* 0x0000001212047c11 */ /* 0x000fc8000f8810ff */
[----:B------:R-:W-:Y:S02]  /*9340*/  F2FP.TF32.F32.PACK_B R153, R153 ;  /* 0x00000099ff99723e */ /* 0x000fe400024050ff */
[----:B------:R-:W-:-:S03]  /*9350*/  LEA.HI.X R5, R18, UR19, R5, 0x2, P4 ;  /* 0x0000001312057c11 */ /* 0x000fc6000a0f1405 */
[----:B------:R2:W-:Y:S02]  /*9360*/  @P2 STG.E desc[UR20][R8.64+0x4], R153 ;  /* 0x0000049908002986 */ /* 0x0005e4000c101914 */
[----:B------:R-:W-:Y:S05]  /*9370*/  @!P3 BRA `(.L_x_149) ;  /* 0x000000000004b947 */ /* 0x000fea0003800000 */
[----:B------:R3:W5:Y:S02]  /*9380*/  LDG.E.LTC128B R15, desc[UR20][R4.64] ;  /* 0x00000014040f7981 */ /* 0x000764000c1e1920 */
.L_x_149:
[----:B------:R-:W-:Y:S05]  /*9390*/  BSYNC B0 ;  /* 0x0000000000007941 */ /* 0x000fea0003800000 */
.L_x_148:
[----:B-----5:R-:W-:Y:S01]  /*93a0*/  LOP3.LUT R16, R15, 0xffffe000, RZ, 0xc0, !PT ;  /* 0xffffe0000f107812 */ /* 0x020fe200078ec0ff */
[----:B------:R-:W-:Y:S01]  /*93b0*/  BSSY B0, `(.L_x_150) ;  /* 0x000000a000007945 */ /* 0x000fe20003800000 */
[----:B------:R-:W-:Y:S02]  /*93c0*/  IADD3 R18, P4, R8, UR8, RZ ;  /* 0x0000000808127c10 */ /* 0x000fe4000ff9e0ff */
[----:B------:R-:W-:Y:S01]  /*93d0*/  ISETP.GT.AND P2, PT, R0, 0x1, P1 ;  /* 0x000000010000780c */ /* 0x000fe20000f44270 */
[----:B------:R-:W-:-:S04]  /*93e0*/  FMUL R19, R16, UR22 ;  /* 0x0000001610137c20 */ /* 0x000fc80008400000 */
[----:B------:R-:W-:Y:S01]  /*93f0*/  FFMA R21, R154, UR11, R19 ;  /* 0x0000000b9a157c23 */ /* 0x000fe20008000013 */
[----:B------:R-:W-:-:S04]  /*9400*/  IADD3.X R19, R9, UR5, RZ, P4, !PT ;  /* 0x0000000509137c10 */ /* 0x000fc8000a7fe4ff */
[----:B------:R-:W-:-:S05]  /*9410*/  F2FP.TF32.F32.PACK_B R21, R21 ;  /* 0x00000015ff15723e */ /* 0x000fca00024050ff */
[----:B------:R4:W-:Y:S01]  /*9420*/  @P3 STG.E desc[UR20][R18.64], R21 ;  /* 0x0000001512003986 */ /* 0x0009e2000c101914 */
[----:B------:R-:W-:Y:S05]  /*9430*/  @!P2 BRA `(.L_x_151) ;  /* 0x000000000004a947 */ /* 0x000fea0003800000 */
[----:B------:R0:W5:Y:S02]  /*9440*/  LDG.E.LTC128B R15, desc[UR20][R4.64+0x4] ;  /* 0x00000414040f7981 */ /* 0x000164000c1e1920 */
.L_x_151:
[----:B------:R-:W-:Y:S05]  /*9450*/  BSYNC B0 ;  /* 0x0000000000007941 */ /* 0x000fea0003800000 */
.L_x_150:
[----:B-----5:R-:W-:Y:S01]  /*9460*/  LOP3.LUT R16, R15, 0xffffe000, RZ, 0xc0, !PT ;  /* 0xffffe0000f107812 */ /* 0x020fe200078ec0ff */
[----:B------:R-:W-:Y:S01]  /*9470*/  BSSY B0, `(.L_x_152) ;  /* 0x0000008000007945 */ /* 0x000fe20003800000 */
[----:B------:R-:W-:-:S03]  /*9480*/  ISETP.GT.AND P3, PT, R0, 0x8, P0 ;  /* 0x000000080000780c */ /* 0x000fc60000764270 */
[----:B------:R-:W-:-:S04]  /*9490*/  FMUL R16, R16, UR22 ;  /* 0x0000001610107c20 */ /* 0x000fc80008400000 */
[----:B------:R-:W-:-:S05]  /*94a0*/  FFMA R155, R155, UR11, R16 ;  /* 0x0000000b9b9b7c23 */ /* 0x000fca0008000010 */
[----:B------:R-:W-:-:S05]  /*94b0*/  F2FP.TF32.F32.PACK_B R155, R155 ;  /* 0x0000009bff9b723e */ /* 0x000fca00024050ff */
[----:B------:R0:W-:Y:S01]  /*94c0*/  @P2 STG.E desc[UR20][R18.64+0x4], R155 ;  /* 0x0000049b12002986 */ /* 0x0001e2000c101914 */
[----:B------:R-:W-:Y:S05]  /*94d0*/  @!P3 BRA `(.L_x_153) ;  /* 0x000000000004b947 */ /* 0x000fea0003800000 */
[----:B------:R0:W5:Y:S02]  /*94e0*/  LDG.E.LTC128B R15, desc[UR20][R6.64+0x20] ;  /* 0x00002014060f7981 */ /* 0x000164000c1e1920 */
.L_x_153:
[----:B------:R-:W-:Y:S05]  /*94f0*/  BSYNC B0 ;  /* 0x0000000000007941 */ /* 0x000fea0003800000 */
.L_x_152:
[----:B-----5:R-:W-:Y:S01]  /*9500*/  LOP3.LUT R16, R15, 0xffffe000, RZ, 0xc0, !PT ;  /* 0xffffe0000f107812 */ /* 0x020fe200078ec0ff */
[----:B------:R-:W-:Y:S01]  /*9510*/  BSSY B0, `(.L_x_154) ;  /* 0x0000008000007945 */ /* 0x000fe20003800000 */
[----:B------:R-:W-:-:S03]  /*9520*/  ISETP.GT.AND P2, PT, R0, 0x9, P0 ;  /* 0x000000090000780c */ /* 0x000fc60000744270 */
[----:B0---4-:R-:W-:-:S04]  /*9530*/  FMUL R19, R16, UR22 ;  /* 0x0000001610137c20 */ /* 0x011fc80008400000 */
[----:B------:R-:W-:-:S05]  /*9540*/  FFMA R19, R156, UR11, R19 ;  /* 0x0000000b9c137c23 */ /* 0x000fca0008000013 */
[----:B------:R-:W-:-:S05]  /*9550*/  F2FP.TF32.F32.PACK_B R19, R19 ;  /* 0x00000013ff13723e */ /* 0x000fca00024050ff */
[----:B------:R0:W-:Y:S01]  /*9560*/  @P3 STG.E desc[UR20][R8.64+0x20], R19 ;  /* 0x0000201308003986 */ /* 0x0001e2000c101914 */
[----:B------:R-:W-:Y:S05]  /*9570*/  @!P2 BRA `(.L_x_155) ;  /* 0x000000000004a947 */ /* 0x000fea0003800000 */
[----:B------:R4:W5:Y:S02]  /*9580*/  LDG.E.LTC128B R15, desc[UR20][R6.64+0x24] ;  /* 0x00002414060f7981 */ /* 0x000964000c1e1920 */
.L_x_155:
[----:B------:R-:W-:Y:S05]  /*9590*/  BSYNC B0 ;  /* 0x0000000000007941 */ /* 0x000fea0003800000 */
.L_x_154:
        /* <DEDUP_REMOVED lines=9> */
.L_x_157:
[----:B------:R-:W-:Y:S05]  /*9630*/  BSYNC B0 ;  /* 0x0000000000007941 */ /* 0x000fea0003800000 */
.L_x_156:
[----:B-----5:R-:W-:Y:S01]  /*9640*/  LOP3.LUT R16, R15, 0xffffe000, RZ, 0xc0, !PT ;  /* 0xffffe0000f107812 */ /* 0x020fe200078ec0ff */
[----:B------:R-:W-:Y:S01]  /*9650*/  IMAD.U32 R21, RZ, RZ, UR8 ;  /* 0x00000008ff157e24 */ /* 0x000fe2000f8e00ff */
[----:B------:R-:W-:Y:S01]  /*9660*/  ISETP.GT.AND P2, PT, R0, 0x9, P1 ;  /* 0x000000090000780c */ /* 0x000fe20000f44270 */
[----:B------:R-:W-:Y:S01]  /*9670*/  IMAD.U32 R23, RZ, RZ, UR5 ;  /* 0x00000005ff177e24 */ /* 0x000fe2000f8e00ff */
[----:B------:R-:W-:Y:S01]  /*9680*/  BSSY B0, `(.L_x_158) ;  /* 0x0000009000007945 */ /* 0x000fe20003800000 */
[----:B0-----:R-:W-:Y:S01]  /*9690*/  FMUL R19, R16, UR22 ;  /* 0x0000001610137c20 */ /* 0x001fe20008400000 */
[----:B------:R-:W-:-:S03]  /*96a0*/  IADD3 R18, P4, P5, R21, UR7, R2 ;  /* 0x0000000715127c10 */ /* 0x000fc6000fd9e002 */
[----:B------:R-:W-:Y:S01]  /*96b0*/  FFMA R21, R158, UR11, R19 ;  /* 0x0000000b9e157c23 */ /* 0x000fe20008000013 */
[----:B------:R-:W-:-:S04]  /*96c0*/  IADD3.X R19, R23, UR4, R3, P4, P5 ;  /* 0x0000000417137c10 */ /* 0x000fc8000a7ea403 */
[----:B------:R-:W-:-:S05]  /*96d0*/  F2FP.TF32.F32.PACK_B R21, R21 ;  /* 0x00000015ff15723e */ /* 0x000fca00024050ff */
[----:B------:R0:W-:Y:S01]  /*96e0*/  @P3 STG.E desc[UR20][R18.64+0x20], R21 ;  /* 0x0000201512003986 */ /* 0x0001e2000c101914 */
[----:B------:R-:W-:Y:S05]  /*96f0*/  @!P2 BRA `(.L_x_159) ;  /* 0x000000000004a947 */ /* 0x000fea0003800000 */
[----:B------:R0:W5:Y:S02]  /*9700*/  LDG.E.LTC128B R15, desc[UR20][R4.64+0x24] ;  /* 0x00002414040f7981 */ /* 0x000164000c1e1920 */
.L_x_159:
[----:B------:R-:W-:Y:S05]  /*9710*/  BSYNC B0 ;  /* 0x0000000000007941 */ /* 0x000fea0003800000 */
.L_x_158:
        /* <DEDUP_REMOVED lines=9> */
.L_x_161:
[----:B------:R-:W-:Y:S05]  /*97b0*/  BSYNC B0 ;  /* 0x0000000000007941 */ /* 0x000fea0003800000 */
.L_x_160:
[----:B-----5:R-:W-:Y:S01]  /*97c0*/  LOP3.LUT R16, R15, 0xffffe000, RZ, 0xc0, !PT ;  /* 0xffffe0000f107812 */ /* 0x020fe200078ec0ff */
[----:B------:R-:W-:Y:S01]  /*97d0*/  BSSY B0, `(.L_x_162) ;  /* 0x0000008000007945 */ /* 0x000fe20003800000 */
[----:B------:R-:W-:-:S03]  /*97e0*/  ISETP.GT.AND P2, PT, R0, 0x11, P0 ;  /* 0x000000110000780c */ /* 0x000fc60000744270 */
[----:B0-----:R-:W-:-:S04]  /*97f0*/  FMUL R21, R16, UR22 ;  /* 0x0000001610157c20 */ /* 0x001fc80008400000 */
[----:B------:R-:W-:-:S05]  /*9800*/  FFMA R21, R160, UR11, R21 ;  /* 0x0000000ba0157c23 */ /* 0x000fca0008000015 */
[----:B------:R-:W-:-:S05]  /*9810*/  F2FP.TF32.F32.PACK_B R21, R21 ;  /* 0x00000015ff15723e */ /* 0x000fca00024050ff */
[----:B------:R0:W-:Y:S01]  /*9820*/  @P3 STG.E desc[UR20][R8.64+0x40], R21 ;  /* 0x0000401508003986 */ /* 0x0001e2000c101914 */
[----:B------:R-:W-:Y:S05]  /*9830*/  @!P2 BRA `(.L_x_163) ;  /* 0x000000000004a947 */ /* 0x000fea0003800000 */
[----:B------:R0:W5:Y:S02]  /*9840*/  LDG.E.LTC128B R15, desc[UR20][R6.64+0x44] ;  /* 0x00004414060f7981 */ /* 0x000164000c1e1920 */
.L_x_163:
[----:B------:R-:W-:Y:S05]  /*9850*/  BSYNC B0 ;  /* 0x0000000000007941 */ /* 0x000fea0003800000 */
.L_x_162:
        /* <DEDUP_REMOVED lines=9> */
.L_x_165:
[----:B------:R-:W-:Y:S05]  /*98f0*/  BSYNC B0 ;  /* 0x0000000000007941 */ /* 0x000fea0003800000 */
.L_x_164:
        /* <DEDUP_REMOVED lines=9> */
.L_x_167:
[----:B------:R-:W-:Y:S05]  /*9990*/  BSYNC B0 ;  /* 0x0000000000007941 */ /* 0x000fea0003800000 */
.L_x_166:
        /* <DEDUP_REMOVED lines=9> */
.L_x_169:
[----:B------:R-:W-:Y:S05]  /*9a30*/  BSYNC B0 ;  /* 0x0000000000007941 */ /* 0x000fea0003800000 */
.L_x_168:
        /* <DEDUP_REMOVED lines=9> */
.L_x_171:
[----:B------:R-:W-:Y:S05]  /*9ad0*/  BSYNC B0 ;  /* 0x0000000000007941 */ /* 0x000fea0003800000 */
.L_x_170:
        /* <DEDUP_REMOVED lines=9> */
.L_x_173:
[----:B------:R-:W-:Y:S05]  /*9b70*/  BSYNC B0 ;  /* 0x0000000000007941 */ /* 0x000fea0003800000 */
.L_x_172:
        /* <DEDUP_REMOVED lines=9> */
.L_x_175:
[----:B------:R-:W-:Y:S05]  /*9c10*/  BSYNC B0 ;  /* 0x0000000000007941 */ /* 0x000fea0003800000 */
.L_x_174:
        /* <DEDUP_REMOVED lines=9> */
.L_x_177:
[----:B------:R-:W-:Y:S05]  /*9cb0*/  BSYNC B0 ;  /* 0x0000000000007941 */ /* 0x000fea0003800000 */
.L_x_176:
        /* <DEDUP_REMOVED lines=9> */
.L_x_179:
[----:B------:R-:W-:Y:S05]  /*9d50*/  BSYNC B0 ;  /* 0x0000000000007941 */ /* 0x000fea0003800000 */
.L_x_178:
        /* <DEDUP_REMOVED lines=9> */
.L_x_181:
[----:B------:R-:W-:Y:S05]  /*9df0*/  BSYNC B0 ;  /* 0x0000000000007941 */ /* 0x000fea0003800000 */
.L_x_180:
        /* <DEDUP_REMOVED lines=9> */
.L_x_183:
[----:B------:R-:W-:Y:S05]  /*9e90*/  BSYNC B0 ;  /* 0x0000000000007941 */ /* 0x000fea0003800000 */
.L_x_182:
        /* <DEDUP_REMOVED lines=9> */
.L_x_185:
[----:B------:R-:W-:Y:S05]  /*9f30*/  BSYNC B0 ;  /* 0x0000000000007941 */ /* 0x000fea0003800000 */
.L_x_184:
        /* <DEDUP_REMOVED lines=9> */
.L_x_187:
[----:B------:R-:W-:Y:S05]  /*9fd0*/  BSYNC B0 ;  /* 0x0000000000007941 */ /* 0x000fea0003800000 */
.L_x_186:
        /* <DEDUP_REMOVED lines=9> */
.L_x_189:
[----:B------:R-:W-:Y:S05]  /*a070*/  BSYNC B0 ;  /* 0x0000000000007941 */ /* 0x000fea0003800000 */
.L_x_188:
        /* <DEDUP_REMOVED lines=9> */
.L_x_191:
[----:B------:R-:W-:Y:S05]  /*a110*/  BSYNC B0 ;  /* 0x0000000000007941 */ /* 0x000fea0003800000 */
.L_x_190:
        /* <DEDUP_REMOVED lines=9> */
.L_x_193:
[----:B------:R-:W-:Y:S05]  /*a1b0*/  BSYNC B0 ;  /* 0x0000000000007941 */ /* 0x000fea0003800000 */
.L_x_192:
        /* <DEDUP_REMOVED lines=9> */
.L_x_195:
[----:B------:R-:W-:Y:S05]  /*a250*/  BSYNC B0 ;  /* 0x0000000000007941 */ /* 0x000fea0003800000 */
.L_x_194:
        /* <DEDUP_REMOVED lines=9> */
.L_x_197:
[----:B------:R-:W-:Y:S05]  /*a2f0*/  BSYNC B0 ;  /* 0x0000000000007941 */ /* 0x000fea0003800000 */
.L_x_196:
        /* <DEDUP_REMOVED lines=9> */
.L_x_199:
[----:B------:R-:W-:Y:S05]  /*a390*/  BSYNC B0 ;  /* 0x0000000000007941 */ /* 0x000fea0003800000 */
.L_x_198:
        /* <DEDUP_REMOVED lines=9> */
.L_x_201:
[----:B------:R-:W-:Y:S05]  /*a430*/  BSYNC B0 ;  /* 0x0000000000007941 */ /* 0x000fea0003800000 */
.L_x_200:
        /* <DEDUP_REMOVED lines=9> */
.L_x_203:
[----:B------:R-:W-:Y:S05]  /*a4d0*/  BSYNC B0 ;  /* 0x0000000000007941 */ /* 0x000fea0003800000 */
.L_x_202:
        /* <DEDUP_REMOVED lines=9> */
.L_x_205:
[----:B------:R-:W-:Y:S05]  /*a570*/  BSYNC B0 ;  /* 0x0000000000007941 */ /* 0x000fea0003800000 */
.L_x_204:
        /* <DEDUP_REMOVED lines=9> */
.L_x_207:
[----:B------:R-:W-:Y:S05]  /*a610*/  BSYNC B0 ;  /* 0x0000000000007941 */ /* 0x000fea0003800000 */
.L_x_206:
        /* <DEDUP_REMOVED lines=9> */
.L_x_209:
[----:B------:R-:W-:Y:S05]  /*a6b0*/  BSYNC B0 ;  /* 0x0000000000007941 */ /* 0x000fea0003800000 */
.L_x_208:
        /* <DEDUP_REMOVED lines=9> */
.L_x_211:
[----:B------:R-:W-:Y:S05]  /*a750*/  BSYNC B0 ;  /* 0x0000000000007941 */ /* 0x000fea0003800000 */
.L_x_210:
        /* <DEDUP_REMOVED lines=9> */
.L_x_213:
[----:B------:R-:W-:Y:S05]  /*a7f0*/  BSYNC B0 ;  /* 0x0000000000007941 */ /* 0x000fea0003800000 */
.L_x_212:
        /* <DEDUP_REMOVED lines=9> */
.L_x_215:
[----:B------:R-:W-:Y:S05]  /*a890*/  BSYNC B0 ;  /* 0x0000000000007941 */ /* 0x000fea0003800000 */
.L_x_214:
        /* <DEDUP_REMOVED lines=9> */
.L_x_217:
[----:B------:R-:W-:Y:S05]  /*a930*/  BSYNC B0 ;  /* 0x0000000000007941 */ /* 0x000fea0003800000 */
.L_x_216:
        /* <DEDUP_REMOVED lines=9> */
.L_x_219:
[----:B------:R-:W-:Y:S05]  /*a9d0*/  BSYNC B0 ;  /* 0x0000000000007941 */ /* 0x000fea0003800000 */
.L_x_218:
        /* <DEDUP_REMOVED lines=9> */
.L_x_221:
[----:B------:R-:W-:Y:S05]  /*aa70*/  BSYNC B0 ;  /* 0x0000000000007941 */ /* 0x000fea0003800000 */
.L_x_220:
        /* <DEDUP_REMOVED lines=9> */
.L_x_223:
[----:B------:R-:W-:Y:S05]  /*ab10*/  BSYNC B0 ;  /* 0x0000000000007941 */ /* 0x000fea0003800000 */
.L_x_222:
        /* <DEDUP_REMOVED lines=9> */
.L_x_225:
[----:B------:R-:W-:Y:S05]  /*abb0*/  BSYNC B0 ;  /* 0x0000000000007941 */ /* 0x000fea0003800000 */
.L_x_224:
        /* <DEDUP_REMOVED lines=9> */
.L_x_227:
[----:B------:R-:W-:Y:S05]  /*ac50*/  BSYNC B0 ;  /* 0x0000000000007941 */ /* 0x000fea0003800000 */
.L_x_226:
        /* <DEDUP_REMOVED lines=9> */
.L_x_229:
[----:B------:R-:W-:Y:S05]  /*acf0*/  BSYNC B0 ;  /* 0x0000000000007941 */ /* 0x000fea0003800000 */
.L_x_228:
        /* <DEDUP_REMOVED lines=9> */
.L_x_231:
[----:B------:R-:W-:Y:S05]  /*ad90*/  BSYNC B0 ;  /* 0x0000000000007941 */ /* 0x000fea0003800000 */
.L_x_230:
        /* <DEDUP_REMOVED lines=9> */
.L_x_233:
[----:B------:R-:W-:Y:S05]  /*ae30*/  BSYNC B0 ;  /* 0x0000000000007941 */ /* 0x000fea0003800000 */
.L_x_232:
        /* <DEDUP_REMOVED lines=9> */
.L_x_235:
[----:B------:R-:W-:Y:S05]  /*aed0*/  BSYNC B0 ;  /* 0x0000000000007941 */ /* 0x000fea0003800000 */
.L_x_234:
        /* <DEDUP_REMOVED lines=9> */
.L_x_237:
[----:B------:R-:W-:Y:S05]  /*af70*/  BSYNC B0 ;  /* 0x0000000000007941 */ /* 0x000fea0003800000 */
.L_x_236:
        /* <DEDUP_REMOVED lines=9> */
.L_x_239:
[----:B------:R-:W-:Y:S05]  /*b010*/  BSYNC B0 ;  /* 0x0000000000007941 */ /* 0x000fea0003800000 */
.L_x_238:
        /* <DEDUP_REMOVED lines=9> */
.L_x_241:
[----:B------:R-:W-:Y:S05]  /*b0b0*/  BSYNC B0 ;  /* 0x0000000000007941 */ /* 0x000fea0003800000 */
.L_x_240:
        /* <DEDUP_REMOVED lines=9> */
.L_x_243:
[----:B------:R-:W-:Y:S05]  /*b150*/  BSYNC B0 ;  /* 0x0000000000007941 */ /* 0x000fea0003800000 */
.L_x_242:
        /* <DEDUP_REMOVED lines=9> */
.L_x_245:
[----:B------:R-:W-:Y:S05]  /*b1f0*/  BSYNC B0 ;  /* 0x0000000000007941 */ /* 0x000fea0003800000 */
.L_x_244:
        /* <DEDUP_REMOVED lines=9> */
.L_x_247:
[----:B------:R-:W-:Y:S05]  /*b290*/  BSYNC B0 ;  /* 0x0000000000007941 */ /* 0x000fea0003800000 */
.L_x_246:
        /* <DEDUP_REMOVED lines=9> */
.L_x_249:
[----:B------:R-:W-:Y:S05]  /*b330*/  BSYNC B0 ;  /* 0x0000000000007941 */ /* 0x000fea0003800000 */
.L_x_248:
        /* <DEDUP_REMOVED lines=9> */
.L_x_251:
[----:B------:R-:W-:Y:S05]  /*b3d0*/  BSYNC B0 ;  /* 0x0000000000007941 */ /* 0x000fea0003800000 */
.L_x_250:
        /* <DEDUP_REMOVED lines=9> */
.L_x_253:
[----:B------:R-:W-:Y:S05]  /*b470*/  BSYNC B0 ;  /* 0x0000000000007941 */ /* 0x000fea0003800000 */
.L_x_252:
        /* <DEDUP_REMOVED lines=9> */
.L_x_255:
[----:B------:R-:W-:Y:S05]  /*b510*/  BSYNC B0 ;  /* 0x0000000000007941 */ /* 0x000fea0003800000 */
.L_x_254:
        /* <DEDUP_REMOVED lines=9> */
.L_x_257:
[----:B------:R-:W-:Y:S05]  /*b5b0*/  BSYNC B0 ;  /* 0x0000000000007941 */ /* 0x000fea0003800000 */
.L_x_256:
        /* <DEDUP_REMOVED lines=9> */
.L_x_259:
[----:B------:R-:W-:Y:S05]  /*b650*/  BSYNC B0 ;  /* 0x0000000000007941 */ /* 0x000fea0003800000 */
.L_x_258:
        /* <DEDUP_REMOVED lines=9> */
.L_x_261:
[----:B------:R-:W-:Y:S05]  /*b6f0*/  BSYNC B0 ;  /* 0x0000000000007941 */ /* 0x000fea0003800000 */
.L_x_260:
        /* <DEDUP_REMOVED lines=9> */
.L_x_263:
[----:B------:R-:W-:Y:S05]  /*b790*/  BSYNC B0 ;  /* 0x0000000000007941 */ /* 0x000fea0003800000 */
.L_x_262:
        /* <DEDUP_REMOVED lines=9> */
.L_x_265:
[----:B------:R-:W-:Y:S05]  /*b830*/  BSYNC B0 ;  /* 0x0000000000007941 */ /* 0x000fea0003800000 */
.L_x_264:
        /* <DEDUP_REMOVED lines=9> */
.L_x_267:
[----:B------:R-:W-:Y:S05]  /*b8d0*/  BSYNC B0 ;  /* 0x0000000000007941 */ /* 0x000fea0003800000 */
.L_x_266:
[----:B01--45:R-:W-:Y:S01]  /*b8e0*/  LOP3.LUT R6, R15, 0xffffe000, RZ, 0xc0, !PT ;  /* 0xffffe0000f067812 */ /* 0x033fe200078ec0ff */
        /* <DEDUP_REMOVED lines=8> */
.L_x_269:
[----:B------:R-:W-:Y:S05]  /*b970*/  BSYNC B0 ;  /* 0x0000000000007941 */ /* 0x000fea0003800000 */
.L_x_268:
[----:B-----5:R-:W-:Y:S01]  /*b980*/  LOP3.LUT R6, R15, 0xffffe000, RZ, 0xc0, !PT ;  /* 0xffffe0000f067812 */ /* 0x020fe200078ec0ff */
[----:B------:R-:W-:Y:S01]  /*b990*/  BSSY B0, `(.L_x_270) ;  /* 0x000000c000007945 */ /* 0x000fe20003800000 */
[----:B------:R-:W-:Y:S02]  /*b9a0*/  ISETP.GT.AND P1, PT, R0, 0x79, P1 ;  /* 0x000000790000780c */ /* 0x000fe40000f24270 */
[----:B------:R-:W-:Y:S01]  /*b9b0*/  IADD3 R16, P0, R12, 0x80, RZ ;  /* 0x000000800c107810 */ /* 0x000fe20007f1e0ff */
[----:B------:R-:W-:Y:S01]  /*b9c0*/  FMUL R7, R6, UR22 ;  /* 0x0000001606077c20 */ /* 0x000fe20008400000 */
[----:B------:R-:W-:-:S03]  /*b9d0*/  @P2 IMAD.MOV.U32 R6, RZ, RZ, R18 ;  /* 0x000000ffff062224 */ /* 0x000fc600078e0012 */
[----:B0-2---:R-:W-:Y:S01]  /*b9e0*/  FFMA R9, R214, UR11, R7 ;  /* 0x0000000bd6097c23 */ /* 0x005fe20008000007 */
[----:B------:R-:W-:Y:S02]  /*b9f0*/  @P2 IMAD.MOV.U32 R7, RZ, RZ, R19 ;  /* 0x000000ffff072224 */ /* 0x000fe400078e0013 */
[----:B------:R-:W-:Y:S02]  /*ba00*/  IMAD.X R8, RZ, RZ, R13, P0 ;  /* 0x000000ffff087224 */ /* 0x000fe400000e060d */
[----:B------:R-:W-:-:S05]  /*ba10*/  F2FP.TF32.F32.PACK_B R9, R9 ;  /* 0x00000009ff09723e */ /* 0x000fca00024050ff */
[----:B------:R0:W-:Y:S01]  /*ba20*/  @P2 STG.E desc[UR20][R6.64+0x1e0], R9 ;  /* 0x0001e00906002986 */ /* 0x0001e2000c101914 */
[----:B------:R-:W-:Y:S05]  /*ba30*/  @!P1 BRA `(.L_x_271) ;  /* 0x0000000000049947 */ /* 0x000fea0003800000 */
[----:B------:R2:W5:Y:S02]  /*ba40*/  LDG.E.LTC128B R15, desc[UR20][R4.64+0x1e4] ;  /* 0x0001e414040f7981 */ /* 0x000564000c1e1920 */
.L_x_271:
[----:B------:R-:W-:Y:S05]  /*ba50*/  BSYNC B0 ;  /* 0x0000000000007941 */ /* 0x000fea0003800000 */
.L_x_270:
[----:B-123-5:R-:W-:Y:S01]  /*ba60*/  LOP3.LUT R4, R15, 0xffffe000, RZ, 0xc0, !PT ;  /* 0xffffe0000f047812 */ /* 0x02efe200078ec0ff */
[----:B------:R-:W-:Y:S01]  /*ba70*/  IMAD R5, R8, UR16, RZ ;  /* 0x0000001008057c24 */ /* 0x000fe2000f8e02ff */
[----:B------:R-:W-:Y:S01]  /*ba80*/  ISETP.GT.AND P0, PT, R14, 0x80, PT ;  /* 0x000000800e00780c */ /* 0x000fe20003f04270 */
[----:B0-----:R-:W-:-:S04]  /*ba90*/  IMAD.WIDE.U32 R6, R16, UR16, R10 ;  /* 0x0000001010067c25 */ /* 0x001fc8000f8e000a */
[----:B------:R-:W-:Y:S01]  /*baa0*/  FMUL R4, R4, UR22 ;  /* 0x0000001604047c20 */ /* 0x000fe20008400000 */
[----:B------:R-:W-:Y:S01]  /*bab0*/  ISETP.GT.AND P3, PT, R0, RZ, P0 ;  /* 0x000000ff0000720c */ /* 0x000fe20000764270 */
[----:B------:R-:W-:Y:S02]  /*bac0*/  IMAD R21, R16, UR17, R5 ;  /* 0x0000001110157c24 */ /* 0x000fe4000f8e0205 */
[----:B------:R-:W-:Y:S01]  /*bad0*/  FFMA R215, R215, UR11, R4 ;  /* 0x0000000bd7d77c23 */ /* 0x000fe20008000004 */
[----:B------:R-:W-:Y:S01]  /*bae0*/  LEA R4, P2, R6, UR18, 0x2 ;  /* 0x0000001206047c11 */ /* 0x000fe2000f8410ff */
[----:B------:R-:W-:-:S03]  /*baf0*/  IMAD.IADD R5, R7, 0x1, R21 ;  /* 0x0000000107057824 */ /* 0x000fc600078e0215 */
[----:B------:R-:W-:Y:S02]  /*bb00*/  F2FP.TF32.F32.PACK_B R215, R215 ;  /* 0x000000d7ffd7723e */ /* 0x000fe400024050ff */
[----:B------:R-:W-:-:S03]  /*bb10*/  LEA.HI.X R5, R6, UR19, R5, 0x2, P2 ;  /* 0x0000001306057c11 */ /* 0x000fc600090f1405 */
[----:B------:R0:W-:Y:S04]  /*bb20*/  @P1 STG.E desc[UR20][R18.64+0x1e4], R215 ;  /* 0x0001e4d712001986 */ /* 0x0001e8000c101914 */
[----:B------:R-:W2:Y:S01]  /*bb30*/  @P3 LDG.E.LTC128B R15, desc[UR20][R4.64] ;  /* 0x00000014040f3981 */ /* 0x000ea2000c1e1920 */
[----:B------:R-:W-:Y:S01]  /*bb40*/  USHF.L.U32 UR4, UR14, 0x9, URZ ;  /* 0x000000090e047899 */ /* 0x000fe2000800063f */
[----:B------:R-:W-:Y:S01]  /*bb50*/  ISETP.GT.AND P2, PT, R0, 0x1, P0 ;  /* 0x000000010000780c */ /* 0x000fe20000744270 */
[----:B------:R-:W-:Y:S01]  /*bb60*/  USHF.L.U64.HI UR6, UR14, 0x9, UR15 ;  /* 0x000000090e067899 */ /* 0x000fe2000801020f */
[----:B------:R-:W-:Y:S03]  /*bb70*/  BSSY B0, `(.L_x_272) ;  /* 0x000000b000007945 */ /* 0x000fe60003800000 */
[----:B------:R-:W-:-:S04]  /*bb80*/  IADD3 R8, P1, R2, UR4, RZ ;  /* 0x0000000402087c10 */ /* 0x000fc8000ff3e0ff */
[----:B------:R-:W-:Y:S02]  /*bb90*/  IADD3.X R9, R3, UR6, RZ, P1, !PT ;  /* 0x0000000603097c10 */ /* 0x000fe40008ffe4ff */
[----:B--2---:R-:W-:-:S05]  /*bba0*/  LOP3.LUT R6, R15, 0xffffe000, RZ, 0xc0, !PT ;  /* 0xffffe0000f067812 */ /* 0x004fca00078ec0ff */
[----:B------:R-:W-:-:S04]  /*bbb0*/  FMUL R7, R6, UR22 ;  /* 0x0000001606077c20 */ /* 0x000fc80008400000 */
[----:B------:R-:W-:Y:S01]  /*bbc0*/  FFMA R23, R88, UR11, R7 ;  /* 0x0000000b58177c23 */ /* 0x000fe20008000007 */
[----:B------:R-:W-:-:S04]  /*bbd0*/  IMAD.WIDE.U32 R6, R16, R17, UR12 ;  /* 0x0000000c10067e25 */ /* 0x000fc8000f8e0011 */
[----:B------:R-:W-:-:S05]  /*bbe0*/  F2FP.TF32.F32.PACK_B R23, R23 ;  /* 0x00000017ff17723e */ /* 0x000fca00024050ff */
[----:B------:R0:W-:Y:S01]  /*bbf0*/  @P3 STG.E desc[UR20][R8.64], R23 ;  /* 0x0000001708003986 */ /* 0x0001e2000c101914 */
[----:B------:R-:W-:Y:S05]  /*bc00*/  @!P2 BRA `(.L_x_273) ;  /* 0x000000000004a947 */ /* 0x000fea0003800000 */
[----:B------:R1:W5:Y:S02]  /*bc10*/  LDG.E.LTC128B R15, desc[UR20][R4.64+0x4] ;  /* 0x00000414040f7981 */ /* 0x000364000c1e1920 */
.L_x_273:
[----:B------:R-:W-:Y:S05]  /*bc20*/  BSYNC B0 ;  /* 0x0000000000007941 */ /* 0x000fea0003800000 */
.L_x_272:
[----:B-----5:R-:W-:Y:S01]  /*bc30*/  LOP3.LUT R16, R15, 0xffffe000, RZ, 0xc0, !PT ;  /* 0xffffe0000f107812 */ /* 0x020fe200078ec0ff */
[----:B------:R-:W-:Y:S01]  /*bc40*/  BSSY B0, `(.L_x_274) ;  /* 0x000000d000007945 */ /* 0x000fe20003800000 */
[----:B0-----:R-:W-:Y:S02]  /*bc50*/  IADD3 R18, P3, R10, R6, RZ ;  /* 0x000000060a127210 */ /* 0x001fe40007f7e0ff */
        /* <DEDUP_REMOVED lines=11> */
.L_x_275:
[----:B------:R-:W-:Y:S05]  /*bd10*/  BSYNC B0 ;  /* 0x0000000000007941 */ /* 0x000fea0003800000 */
.L_x_274:
        /* <DEDUP_REMOVED lines=11> */
.L_x_277:
[----:B------:R-:W-:Y:S05]  /*bdd0*/  BSYNC B0 ;  /* 0x0000000000007941 */ /* 0x000fea0003800000 */
.L_x_276:
        /* <DEDUP_REMOVED lines=9> */
.L_x_279:
[----:B------:R-:W-:Y:S05]  /*be70*/  BSYNC B0 ;  /* 0x0000000000007941 */ /* 0x000fea0003800000 */
.L_x_278:
[----:B-----5:R-:W-:Y:S01]  /*be80*/  LOP3.LUT R16, R15, 0xffffe000, RZ, 0xc0, !PT ;  /* 0xffffe0000f107812 */ /* 0x020fe200078ec0ff */
[----:B------:R-:W-:Y:S01]  /*be90*/  BSSY B0, `(.L_x_280) ;  /* 0x0000008000007945 */ /* 0x000fe20003800000 */
[----:B------:R-:W-:-:S03]  /*bea0*/  ISETP.GT.AND P2, PT, R0, 0x9, P0 ;  /* 0x000000090000780c */ /* 0x000fc60000744270 */
[----:B0--3--:R-:W-:-:S04]  /*beb0*/  FMUL R19, R16, UR22 ;  /* 0x0000001610137c20 */ /* 0x009fc80008400000 */
[----:B------:R-:W-:-:S05]  /*bec0*/  FFMA R19, R92, UR11, R19 ;  /* 0x0000000b5c137c23 */ /* 0x000fca0008000013 */
[----:B------:R-:W-:-:S05]  /*bed0*/  F2FP.TF32.F32.PACK_B R19, R19 ;  /* 0x00000013ff13723e */ /* 0x000fca00024050ff */
[----:B------:R0:W-:Y:S01]  /*bee0*/  @P3 STG.E desc[UR20][R8.64+0x20], R19 ;  /* 0x0000201308003986 */ /* 0x0001e2000c101914 */
[----:B------:R-:W-:Y:S05]  /*bef0*/  @!P2 BRA `(.L_x_281) ;  /* 0x000000000004a947 */ /* 0x000fea0003800000 */
[----:B------:R3:W5:Y:S02]  /*bf00*/  LDG.E.LTC128B R15, desc[UR20][R4.64+0x24] ;  /* 0x00002414040f7981 */ /* 0x000764000c1e1920 */
.L_x_281:
[----:B------:R-:W-:Y:S05]  /*bf10*/  BSYNC B0 ;  /* 0x0000000000007941 */ /* 0x000fea0003800000 */
.L_x_280:
        /* <DEDUP_REMOVED lines=9> */
.L_x_283:
[----:B------:R-:W-:Y:S05]  /*bfb0*/  BSYNC B0 ;  /* 0x0000000000007941 */ /* 0x000fea0003800000 */
.L_x_282:
        /* <DEDUP_REMOVED lines=13> */
.L_x_285:
[----:B------:R-:W-:Y:S05]  /*c090*/  BSYNC B0 ;  /* 0x0000000000007941 */ /* 0x000fea0003800000 */
.L_x_284:
        /* <DEDUP_REMOVED lines=9> */
.L_x_287:
[----:B------:R-:W-:Y:S05]  /*c130*/  BSYNC B0 ;  /* 0x0000000000007941 */ /* 0x000fea0003800000 */
.L_x_286:
        /* <DEDUP_REMOVED lines=9> */
.L_x_289:
[----:B------:R-:W-:Y:S05]  /*c1d0*/  BSYNC B0 ;  /* 0x0000000000007941 */ /* 0x000fea0003800000 */
.L_x_288:
        /* <DEDUP_REMOVED lines=9> */
.L_x_291:
[----:B------:R-:W-:Y:S05]  /*c270*/  BSYNC B0 ;  /* 0x0000000000007941 */ /* 0x000fea0003800000 */
.L_x_290:
        /* <DEDUP_REMOVED lines=9> */
.L_x_293:
[----:B------:R-:W-:Y:S05]  /*c310*/  BSYNC B0 ;  /* 0x0000000000007941 */ /* 0x000fea0003800000 */
.L_x_292:
        /* <DEDUP_REMOVED lines=9> */
.L_x_295:
[----:B------:R-:W-:Y:S05]  /*c3b0*/  BSYNC B0 ;  /* 0x0000000000007941 */ /* 0x000fea0003800000 */
.L_x_294:
        /* <DEDUP_REMOVED lines=9> */
.L_x_297:
[----:B------:R-:W-:Y:S05]  /*c450*/  BSYNC B0 ;  /* 0x0000000000007941 */ /* 0x000fea0003800000 */
.L_x_296:
        /* <DEDUP_REMOVED lines=9> */
.L_x_299:
[----:B------:R-:W-:Y:S05]  /*c4f0*/  BSYNC B0 ;  /* 0x0000000000007941 */ /* 0x000fea0003800000 */
.L_x_298:
        /* <DEDUP_REMOVED lines=9> */
.L_x_301:
[----:B------:R-:W-:Y:S05]  /*c590*/  BSYNC B0 ;  /* 0x0000000000007941 */ /* 0x000fea0003800000 */
.L_x_300:
        /* <DEDUP_REMOVED lines=9> */
.L_x_303:
[----:B------:R-:W-:Y:S05]  /*c630*/  BSYNC B0 ;  /* 0x0000000000007941 */ /* 0x000fea0003800000 */
.L_x_302:
        /* <DEDUP_REMOVED lines=9> */
.L_x_305:
[----:B------:R-:W-:Y:S05]  /*c6d0*/  BSYNC B0 ;  /* 0x0000000000007941 */ /* 0x000fea0003800000 */
.L_x_304:
        /* <DEDUP_REMOVED lines=9> */
.L_x_307:
[----:B------:R-:W-:Y:S05]  /*c770*/  BSYNC B0 ;  /* 0x0000000000007941 */ /* 0x000fea0003800000 */
.L_x_306:
        /* <DEDUP_REMOVED lines=9> */
.L_x_309:
[----:B------:R-:W-:Y:S05]  /*c810*/  BSYNC B0 ;  /* 0x0000000000007941 */ /* 0x000fea0003800000 */
.L_x_308:
        /* <DEDUP_REMOVED lines=9> */
.L_x_311:
[----:B------:R-:W-:Y:S05]  /*c8b0*/  BSYNC B0 ;  /* 0x0000000000007941 */ /* 0x000fea0003800000 */
.L_x_310:
        /* <DEDUP_REMOVED lines=9> */
.L_x_313:
[----:B------:R-:W-:Y:S05]  /*c950*/  BSYNC B0 ;  /* 0x0000000000007941 */ /* 0x000fea0003800000 */
.L_x_312:
        /* <DEDUP_REMOVED lines=9> */
.L_x_315:
[----:B------:R-:W-:Y:S05]  /*c9f0*/  BSYNC B0 ;  /* 0x0000000000007941 */ /* 0x000fea0003800000 */
.L_x_314:
        /* <DEDUP_REMOVED lines=9> */
.L_x_317:
[----:B------:R-:W-:Y:S05]  /*ca90*/  BSYNC B0 ;  /* 0x0000000000007941 */ /* 0x000fea0003800000 */
.L_x_316:
        /* <DEDUP_REMOVED lines=9> */
.L_x_319:
[----:B------:R-:W-:Y:S05]  /*cb30*/  BSYNC B0 ;  /* 0x0000000000007941 */ /* 0x000fea0003800000 */
.L_x_318:
        /* <DEDUP_REMOVED lines=9> */
.L_x_321:
[----:B------:R-:W-:Y:S05]  /*cbd0*/  BSYNC B0 ;  /* 0x0000000000007941 */ /* 0x000fea0003800000 */
.L_x_320:
        /* <DEDUP_REMOVED lines=9> */
.L_x_323:
[----:B------:R-:W-:Y:S05]  /*cc70*/  BSYNC B0 ;  /* 0x0000000000007941 */ /* 0x000fea0003800000 */
.L_x_322:
        /* <DEDUP_REMOVED lines=9> */
.L_x_325:
[----:B------:R-:W-:Y:S05]  /*cd10*/  BSYNC B0 ;  /* 0x0000000000007941 */ /* 0x000fea0003800000 */
.L_x_324:
        /* <DEDUP_REMOVED lines=9> */
.L_x_327:
[----:B------:R-:W-:Y:S05]  /*cdb0*/  BSYNC B0 ;  /* 0x0000000000007941 */ /* 0x000fea0003800000 */
.L_x_326:
        /* <DEDUP_REMOVED lines=9> */
.L_x_329:
[----:B------:R-:W-:Y:S05]  /*ce50*/  BSYNC B0 ;  /* 0x0000000000007941 */ /* 0x000fea0003800000 */
.L_x_328:
        /* <DEDUP_REMOVED lines=9> */
.L_x_331:
[----:B------:R-:W-:Y:S05]  /*cef0*/  BSYNC B0 ;  /* 0x0000000000007941 */ /* 0x000fea0003800000 */
.L_x_330:
        /* <DEDUP_REMOVED lines=9> */
.L_x_333:
[----:B------:R-:W-:Y:S05]  /*cf90*/  BSYNC B0 ;  /* 0x0000000000007941 */ /* 0x000fea0003800000 */
.L_x_332:
        /* <DEDUP_REMOVED lines=9> */
.L_x_335:
[----:B------:R-:W-:Y:S05]  /*d030*/  BSYNC B0 ;  /* 0x0000000000007941 */ /* 0x000fea0003800000 */
.L_x_334:
        /* <DEDUP_REMOVED lines=9> */
.L_x_337:
[----:B------:R-:W-:Y:S05]  /*d0d0*/  BSYNC B0 ;  /* 0x0000000000007941 */ /* 0x000fea0003800000 */
.L_x_336:
        /* <DEDUP_REMOVED lines=9> */
.L_x_339:
[----:B------:R-:W-:Y:S05]  /*d170*/  BSYNC B0 ;  /* 0x0000000000007941 */ /* 0x000fea0003800000 */
.L_x_338:
        /* <DEDUP_REMOVED lines=9> */
.L_x_341:
[----:B------:R-:W-:Y:S05]  /*d210*/  BSYNC B0 ;  /* 0x0000000000007941 */ /* 0x000fea0003800000 */
.L_x_340:
        /* <DEDUP_REMOVED lines=9> */
.L_x_343:
[----:B------:R-:W-:Y:S05]  /*d2b0*/  BSYNC B0 ;  /* 0x0000000000007941 */ /* 0x000fea0003800000 */
.L_x_342:
        /* <DEDUP_REMOVED lines=9> */
.L_x_345:
[----:B------:R-:W-:Y:S05]  /*d350*/  BSYNC B0 ;  /* 0x0000000000007941 */ /* 0x000fea0003800000 */
.L_x_344:
        /* <DEDUP_REMOVED lines=9> */
.L_x_347:
[----:B------:R-:W-:Y:S05]  /*d3f0*/  BSYNC B0 ;  /* 0x0000000000007941 */ /* 0x000fea0003800000 */
.L_x_346:
        /* <DEDUP_REMOVED lines=9> */
.L_x_349:
[----:B------:R-:W-:Y:S05]  /*d490*/  BSYNC B0 ;  /* 0x0000000000007941 */ /* 0x000fea0003800000 */
.L_x_348:
        /* <DEDUP_REMOVED lines=9> */
.L_x_351:
[----:B------:R-:W-:Y:S05]  /*d530*/  BSYNC B0 ;  /* 0x0000000000007941 */ /* 0x000fea0003800000 */
.L_x_350:
        /* <DEDUP_REMOVED lines=9> */
.L_x_353:
[----:B------:R-:W-:Y:S05]  /*d5d0*/  BSYNC B0 ;  /* 0x0000000000007941 */ /* 0x000fea0003800000 */
.L_x_352:
        /* <DEDUP_REMOVED lines=9> */
.L_x_355:
[----:B------:R-:W-:Y:S05]  /*d670*/  BSYNC B0 ;  /* 0x0000000000007941 */ /* 0x000fea0003800000 */
.L_x_354:
        /* <DEDUP_REMOVED lines=9> */
.L_x_357:
[----:B------:R-:W-:Y:S05]  /*d710*/  BSYNC B0 ;  /* 0x0000000000007941 */ /* 0x000fea0003800000 */
.L_x_356:
        /* <DEDUP_REMOVED lines=9> */
.L_x_359:
[----:B------:R-:W-:Y:S05]  /*d7b0*/  BSYNC B0 ;  /* 0x0000000000007941 */ /* 0x000fea0003800000 */
.L_x_358:
        /* <DEDUP_REMOVED lines=9> */
.L_x_361:
[----:B------:R-:W-:Y:S05]  /*d850*/  BSYNC B0 ;  /* 0x0000000000007941 */ /* 0x000fea0003800000 */
.L_x_360:
        /* <DEDUP_REMOVED lines=9> */
.L_x_363:
[----:B------:R-:W-:Y:S05]  /*d8f0*/  BSYNC B0 ;  /* 0x0000000000007941 */ /* 0x000fea0003800000 */
.L_x_362:
        /* <DEDUP_REMOVED lines=9> */
.L_x_365:
[----:B------:R-:W-:Y:S05]  /*d990*/  BSYNC B0 ;  /* 0x0000000000007941 */ /* 0x000fea0003800000 */
.L_x_364:
        /* <DEDUP_REMOVED lines=9> */
.L_x_367:
[----:B------:R-:W-:Y:S05]  /*da30*/  BSYNC B0 ;  /* 0x0000000000007941 */ /* 0x000fea0003800000 */
.L_x_366:
        /* <DEDUP_REMOVED lines=9> */
.L_x_369:
[----:B------:R-:W-:Y:S05]  /*dad0*/  BSYNC B0 ;  /* 0x0000000000007941 */ /* 0x000fea0003800000 */
.L_x_368:
        /* <DEDUP_REMOVED lines=9> */
.L_x_371:
[----:B------:R-:W-:Y:S05]  /*db70*/  BSYNC B0 ;  /* 0x0000000000007941 */ /* 0x000fea0003800000 */
.L_x_370:
        /* <DEDUP_REMOVED lines=9> */
.L_x_373:
[----:B------:R-:W-:Y:S05]  /*dc10*/  BSYNC B0 ;  /* 0x0000000000007941 */ /* 0x000fea0003800000 */
.L_x_372:
        /* <DEDUP_REMOVED lines=9> */
.L_x_375:
[----:B------:R-:W-:Y:S05]  /*dcb0*/  BSYNC B0 ;  /* 0x0000000000007941 */ /* 0x000fea0003800000 */
.L_x_374:
        /* <DEDUP_REMOVED lines=9> */
.L_x_377:
[----:B------:R-:W-:Y:S05]  /*dd50*/  BSYNC B0 ;  /* 0x0000000000007941 */ /* 0x000fea0003800000 */
.L_x_376:
        /* <DEDUP_REMOVED lines=9> */
.L_x_379:
[----:B------:R-:W-:Y:S05]  /*ddf0*/  BSYNC B0 ;  /* 0x0000000000007941 */ /* 0x000fea0003800000 */
.L_x_378:
        /* <DEDUP_REMOVED lines=9> */
.L_x_381:
[----:B------:R-:W-:Y:S05]  /*de90*/  BSYNC B0 ;  /* 0x0000000000007941 */ /* 0x000fea0003800000 */
.L_x_380:
        /* <DEDUP_REMOVED lines=9> */
.L_x_383:
[----:B------:R-:W-:Y:S05]  /*df30*/  BSYNC B0 ;  /* 0x0000000000007941 */ /* 0x000fea0003800000 */
.L_x_382:
        /* <DEDUP_REMOVED lines=9> */
.L_x_385:
[----:B------:R-:W-:Y:S05]  /*dfd0*/  BSYNC B0 ;  /* 0x0000000000007941 */ /* 0x000fea0003800000 */
.L_x_384:
        /* <DEDUP_REMOVED lines=9> */
.L_x_387:
[----:B------:R-:W-:Y:S05]  /*e070*/  BSYNC B0 ;  /* 0x0000000000007941 */ /* 0x000fea0003800000 */
.L_x_386:
        /* <DEDUP_REMOVED lines=9> */
.L_x_389:
[----:B------:R-:W-:Y:S05]  /*e110*/  BSYNC B0 ;  /* 0x0000000000007941 */ /* 0x000fea0003800000 */
.L_x_388:
        /* <DEDUP_REMOVED lines=9> */
.L_x_391:
[----:B------:R-:W-:Y:S05]  /*e1b0*/  BSYNC B0 ;  /* 0x0000000000007941 */ /* 0x000fea0003800000 */
.L_x_390:
        /* <DEDUP_REMOVED lines=9> */
.L_x_393:
[----:B------:R-:W-:Y:S05]  /*e250*/  BSYNC B0 ;  /* 0x0000000000007941 */ /* 0x000fea0003800000 */
.L_x_392:
[----:B01-3-5:R-:W-:Y:S01]  /*e260*/  LOP3.LUT R4, R15, 0xffffe000, RZ, 0xc0, !PT ;  /* 0xffffe0000f047812 */ /* 0x02bfe200078ec0ff */
        /* <DEDUP_REMOVED lines=8> */
.L_x_395:
[----:B------:R-:W-:Y:S05]  /*e2f0*/  BSYNC B0 ;  /* 0x0000000000007941 */ /* 0x000fea0003800000 */
.L_x_394:
[----:B-----5:R-:W-:Y:S01]  /*e300*/  LOP3.LUT R4, R15, 0xffffe000, RZ, 0xc0, !PT ;  /* 0xffffe0000f047812 */ /* 0x020fe200078ec0ff */
[----:B------:R-:W-:Y:S01]  /*e310*/  BSSY B0, `(.L_x_396) ;  /* 0x000000c000007945 */ /* 0x000fe20003800000 */
[----:B------:R-:W-:Y:S02]  /*e320*/  ISETP.GT.AND P1, PT, R0, 0x79, P1 ;  /* 0x000000790000780c */ /* 0x000fe40000f24270 */
[----:B0-----:R-:W-:Y:S01]  /*e330*/  IADD3 R8, P0, R12, 0xc0, RZ ;  /* 0x000000c00c087810 */ /* 0x001fe20007f1e0ff */
[----:B------:R-:W-:Y:S01]  /*e340*/  FMUL R5, R4, UR22 ;  /* 0x0000001604057c20 */ /* 0x000fe20008400000 */
[----:B------:R-:W-:Y:S02]  /*e350*/  @P2 IMAD.MOV.U32 R4, RZ, RZ, R18 ;  /* 0x000000ffff042224 */ /* 0x000fe400078e0012 */
[----:B------:R-:W-:Y:S01]  /*e360*/  IADD3.X R12, RZ, R13, RZ, P0, !PT ;  /* 0x0000000dff0c7210 */ /* 0x000fe200007fe4ff */
[----:B------:R-:W-:Y:S01]  /*e370*/  FFMA R9, R150, UR11, R5 ;  /* 0x0000000b96097c23 */ /* 0x000fe20008000005 */
[----:B------:R-:W-:-:S04]  /*e380*/  @P2 IMAD.MOV.U32 R5, RZ, RZ, R19 ;  /* 0x000000ffff052224 */ /* 0x000fc800078e0013 */
[----:B------:R-:W-:-:S05]  /*e390*/  F2FP.TF32.F32.PACK_B R9, R9 ;  /* 0x00000009ff09723e */ /* 0x000fca00024050ff */
[----:B------:R0:W-:Y:S01]  /*e3a0*/  @P2 STG.E desc[UR20][R4.64+0x1e0], R9 ;  /* 0x0001e00904002986 */ /* 0x0001e2000c101914 */
[----:B------:R-:W-:Y:S05]  /*e3b0*/  @!P1 BRA `(.L_x_397) ;  /* 0x0000000000049947 */ /* 0x000fea0003800000 */
[----:B------:R3:W5:Y:S02]  /*e3c0*/  LDG.E.LTC128B R15, desc[UR20][R6.64+0x1e4] ;  /* 0x0001e414060f7981 */ /* 0x000764000c1e1920 */
.L_x_397:
[----:B------:R-:W-:Y:S05]  /*e3d0*/  BSYNC B0 ;  /* 0x0000000000007941 */ /* 0x000fea0003800000 */
.L_x_396:
[----:B0----5:R-:W-:Y:S01]  /*e3e0*/  LOP3.LUT R4, R15, 0xffffe000, RZ, 0xc0, !PT ;  /* 0xffffe0000f047812 */ /* 0x021fe200078ec0ff */
[----:B------:R-:W-:Y:S01]  /*e3f0*/  IMAD R5, R12, UR16, RZ ;  /* 0x000000100c057c24 */ /* 0x000fe2000f8e02ff */
[----:B------:R-:W-:Y:S01]  /*e400*/  ISETP.GT.AND P0, PT, R14, 0xc0, PT ;  /* 0x000000c00e00780c */ /* 0x000fe20003f04270 */
[----:B-1234-:R-:W-:-:S04]  /*e410*/  IMAD.WIDE.U32 R6, R8, UR16, R10 ;  /* 0x0000001008067c25 */ /* 0x01efc8000f8e000a */
        /* <DEDUP_REMOVED lines=10> */
[----:B------:R-:W-:Y:S01]  /*e4c0*/  IMAD.U32 R9, RZ, RZ, UR14 ;  /* 0x0000000eff097e24 */ /* 0x000fe2000f8e00ff */
[----:B------:R-:W-:Y:S01]  /*e4d0*/  UIMAD UR4, UR15, 0x300, URZ ;  /* 0x000003000f0478a4 */ /* 0x000fe2000f8e023f */
[----:B------:R-:W-:Y:S01]  /*e4e0*/  ISETP.GT.AND P3, PT, R0, 0x1, P0 ;  /* 0x000000010000780c */ /* 0x000fe20000764270 */
[----:B------:R-:W-:Y:S01]  /*e4f0*/  BSSY B0, `(.L_x_398) ;  /* 0x000000c000007945 */ /* 0x000fe20003800000 */
[----:B------:R-:W-:-:S04]  /*e500*/  IMAD.WIDE.U32 R2, R9, 0x300, R2 ;  /* 0x0000030009027825 */ /* 0x000fc800078e0002 */
[----:B------:R-:W-:Y:S01]  /*e510*/  IMAD.WIDE.U32 R8, R8, R17, UR12 ;  /* 0x0000000c08087e25 */ /* 0x000fe2000f8e0011 */
[----:B--2---:R-:W-:-:S05]  /*e520*/  LOP3.LUT R6, R15, 0xffffe000, RZ, 0xc0, !PT ;  /* 0xffffe0000f067812 */ /* 0x004fca00078ec0ff */
[----:B------:R-:W-:Y:S01]  /*e530*/  FMUL R7, R6, UR22 ;  /* 0x0000001606077c20 */ /* 0x000fe20008400000 */
[----:B------:R-:W-:-:S03]  /*e540*/  @P2 IMAD.MOV.U32 R6, RZ, RZ, R2 ;  /* 0x000000ffff062224 */ /* 0x000fc600078e0002 */
[----:B------:R-:W-:Y:S01]  /*e550*/  FFMA R21, R24, UR11, R7 ;  /* 0x0000000b18157c23 */ /* 0x000fe20008000007 */
[----:B------:R-:W-:-:S04]  /*e560*/  VIADD R7, R3, UR4 ;  /* 0x0000000403077c36 */ /* 0x000fc80008000000 */
[----:B------:R-:W-:-:S05]  /*e570*/  F2FP.TF32.F32.PACK_B R21, R21 ;  /* 0x00000015ff15723e */ /* 0x000fca00024050ff */
[----:B------:R0:W-:Y:S01]  /*e580*/  @P2 STG.E desc[UR20][R6.64], R21 ;  /* 0x0000001506002986 */ /* 0x0001e2000c101914 */
[----:B------:R-:W-:Y:S05]  /*e590*/  @!P3 BRA `(.L_x_399) ;  /* 0x000000000004b947 */ /* 0x000fea0003800000 */
[----:B------:R1:W5:Y:S02]  /*e5a0*/  LDG.E.LTC128B R15, desc[UR20][R4.64+0x4] ;  /* 0x00000414040f7981 */ /* 0x000364000c1e1920 */
.L_x_399:
[----:B------:R-:W-:Y:S05]  /*e5b0*/  BSYNC B0 ;  /* 0x0000000000007941 */ /* 0x000fea0003800000 */
.L_x_398:
[----:B-----5:R-:W-:Y:S01]  /*e5c0*/  LOP3.LUT R12, R15, 0xffffe000, RZ, 0xc0, !PT ;  /* 0xffffe0000f0c7812 */ /* 0x020fe200078ec0ff */
[----:B------:R-:W-:Y:S01]  /*e5d0*/  BSSY B0, `(.L_x_400) ;  /* 0x000000f000007945 */ /* 0x000fe20003800000 */
[----:B------:R-:W-:Y:S02]  /*e5e0*/  IADD3 R10, P2, R10, R8, RZ ;  /* 0x000000080a0a7210 */ /* 0x000fe40007f5e0ff */
[----:B------:R-:W-:Y:S01]  /*e5f0*/  ISETP.GT.AND P1, PT, R14, 0xc8, PT ;  /* 0x000000c80e00780c */ /* 0x000fe20003f24270 */
[----:B------:R-:W-:Y:S01]  /*e600*/  FMUL R12, R12, UR22 ;  /* 0x000000160c0c7c20 */ /* 0x000fe20008400000 */
[----:B------:R-:W-:Y:S01]  /*e610*/  IADD3.X R9, R11, R13, R9, P2, !PT ;  /* 0x0000000d0b097210 */ /* 0x000fe200017fe409 */
[----:B------:R-:W-:Y:S01]  /*e620*/  @P3 IMAD.MOV.U32 R11, RZ, RZ, R7 ;  /* 0x000000ffff0b3224 */ /* 0x000fe200078e0007 */
[----:B------:R-:W-:Y:S01]  /*e630*/  LEA R8, P2, R10, UR18, 0x2 ;  /* 0x000000120a087c11 */ /* 0x000fe2000f8410ff */
[----:B------:R-:W-:Y:S01]  /*e640*/  FFMA R25, R25, UR11, R12 ;  /* 0x0000000b19197c23 */ /* 0x000fe2000800000c */
[----:B------:R-:W-:-:S02]  /*e650*/  ISETP.GT.AND P4, PT, R0, RZ, P1 ;  /* 0x000000ff0000720c */ /* 0x000fc40000f84270 */
[----:B------:R-:W-:Y:S01]  /*e660*/  LEA.HI.X R9, R10, UR19, R9, 0x2, P2 ;  /* 0x000000130a097c11 */ /* 0x000fe200090f1409 */
[----:B------:R-:W-:Y:S01]  /*e670*/  @P3 IMAD.MOV.U32 R10, RZ, RZ, R2 ;  /* 0x000000ffff0a3224 */ /* 0x000fe200078e0002 */
[----:B------:R-:W-:-:S05]  /*e680*/  F2FP.TF32.F32.PACK_B R25, R25 ;  /* 0x00000019ff19723e */ /* 0x000fca00024050ff */
[----:B------:R2:W-:Y:S04]  /*e690*/  @P3 STG.E desc[UR20][R10.64+0x4], R25 ;  /* 0x000004190a003986 */ /* 0x0005e8000c101914 */
[----:B------:R-:W-:Y:S05]  /*e6a0*/  @!P4 BRA `(.L_x_401) ;  /* 0x000000000004c947 */ /* 0x000fea0003800000 */
[----:B------:R3:W5:Y:S02]  /*e6b0*/  LDG.E.LTC128B R15, desc[UR20][R8.64] ;  /* 0x00000014080f7981 */ /* 0x000764000c1e1920 */
.L_x_401:
[----:B------:R-:W-:Y:S05]  /*e6c0*/  BSYNC B0 ;  /* 0x0000000000007941 */ /* 0x000fea0003800000 */
.L_x_400:
[----:B--2--5:R-:W-:Y:S01]  /*e6d0*/  LOP3.LUT R10, R15, 0xffffe000, RZ, 0xc0, !PT ;  /* 0xffffe0000f0a7812 */ /* 0x024fe200078ec0ff */
[----:B------:R-:W-:Y:S01]  /*e6e0*/  BSSY B0, `(.L_x_402) ;  /* 0x000000a000007945 */ /* 0x000fe20003800000 */
[----:B------:R-:W-:-:S03]  /*e6f0*/  ISETP.GT.AND P3, PT, R0, 0x1, P1 ;  /* 0x000000010000780c */ /* 0x000fc60000f64270 */
        /* <DEDUP_REMOVED lines=8> */
.L_x_403:
[----:B------:R-:W-:Y:S05]  /*e780*/  BSYNC B0 ;  /* 0x0000000000007941 */ /* 0x000fea0003800000 */
.L_x_402:
        /* <DEDUP_REMOVED lines=9> */
.L_x_405:
[----:B------:R-:W-:Y:S05]  /*e820*/  BSYNC B0 ;  /* 0x0000000000007941 */ /* 0x000fea0003800000 */
.L_x_404:
[----:B-----5:R-:W-:Y:S01]  /*e830*/  LOP3.LUT R12, R15, 0xffffe000, RZ, 0xc0, !PT ;  /* 0xffffe0000f0c7812 */ /* 0x020fe200078ec0ff */
[----:B------:R-:W-:Y:S01]  /*e840*/  BSSY B0, `(.L_x_406) ;  /* 0x000000a000007945 */ /* 0x000fe20003800000 */
[----:B------:R-:W-:-:S03]  /*e850*/  ISETP.GT.AND P3, PT, R0, 0x9, P0 ;  /* 0x000000090000780c */ /* 0x000fc60000764270 */
[----:B--2---:R-:W-:Y:S01]  /*e860*/  FMUL R13, R12, UR22 ;  /* 0x000000160c0d7c20 */ /* 0x004fe20008400000 */
[----:B------:R-:W-:-:S03]  /*e870*/  @P4 IMAD.MOV.U32 R12, RZ, RZ, R2 ;  /* 0x000000ffff0c4224 */ /* 0x000fc600078e0002 */
[----:B------:R-:W-:Y:S01]  /*e880*/  FFMA R17, R28, UR11, R13 ;  /* 0x0000000b1c117c23 */ /* 0x000fe2000800000d */
[----:B------:R-:W-:-:S04]  /*e890*/  @P4 IMAD.MOV.U32 R13, RZ, RZ, R7 ;  /* 0x000000ffff0d4224 */ /* 0x000fc800078e0007 */
[----:B------:R-:W-:-:S05]  /*e8a0*/  F2FP.TF32.F32.PACK_B R17, R17 ;  /* 0x00000011ff11723e */ /* 0x000fca00024050ff */
[----:B------:R2:W-:Y:S01]  /*e8b0*/  @P4 STG.E desc[UR20][R12.64+0x20], R17 ;  /* 0x000020110c004986 */ /* 0x0005e2000c101914 */
[----:B------:R-:W-:Y:S05]  /*e8c0*/  @!P3 BRA `(.L_x_407) ;  /* 0x000000000004b947 */ /* 0x000fea0003800000 */
[----:B------:R0:W5:Y:S02]  /*e8d0*/  LDG.E.LTC128B R15, desc[UR20][R4.64+0x24] ;  /* 0x00002414040f7981 */ /* 0x000164000c1e1920 */
.L_x_407:
[----:B------:R-:W-:Y:S05]  /*e8e0*/  BSYNC B0 ;  /* 0x0000000000007941 */ /* 0x000fea0003800000 */
.L_x_406:
[----:B--2--5:R-:W-:Y:S01]  /*e8f0*/  LOP3.LUT R12, R15, 0xffffe000, RZ, 0xc0, !PT ;  /* 0xffffe0000f0c7812 */ /* 0x024fe200078ec0ff */
[----:B------:R-:W-:Y:S01]  /*e900*/  @P3 IMAD.MOV.U32 R13, RZ, RZ, R7 ;  /* 0x000000ffff0d3224 */ /* 0x000fe200078e0007 */
[----:B------:R-:W-:Y:S01]  /*e910*/  ISETP.GT.AND P4, PT, R0, 0x8, P1 ;  /* 0x000000080000780c */ /* 0x000fe20000f84270 */
[----:B------:R-:W-:Y:S02]  /*e920*/  BSSY B0, `(.L_x_408) ;  /* 0x0000008000007945 */ /* 0x000fe40003800000 */
[----:B------:R-:W-:-:S04]  /*e930*/  FMUL R12, R12, UR22 ;  /* 0x000000160c0c7c20 */ /* 0x000fc80008400000 */
[----:B------:R-:W-:Y:S01]  /*e940*/  FFMA R29, R29, UR11, R12 ;  /* 0x0000000b1d1d7c23 */ /* 0x000fe2000800000c */
[----:B------:R-:W-:-:S04]  /*e950*/  @P3 IMAD.MOV.U32 R12, RZ, RZ, R2 ;  /* 0x000000ffff0c3224 */ /* 0x000fc800078e0002 */
[----:B------:R-:W-:-:S05]  /*e960*/  F2FP.TF32.F32.PACK_B R29, R29 ;  /* 0x0000001dff1d723e */ /* 0x000fca00024050ff */
[----:B------:R2:W-:Y:S01]  /*e970*/  @P3 STG.E desc[UR20][R12.64+0x24], R29 ;  /* 0x0000241d0c003986 */ /* 0x0005e2000c101914 */
[----:B------:R-:W-:Y:S05]  /*e980*/  @!P4 BRA `(.L_x_409) ;  /* 0x000000000004c947 */ /* 0x000fea0003800000 */
[----:B------:R0:W5:Y:S02]  /*e990*/  LDG.E.LTC128B R15, desc[UR20][R8.64+0x20] ;  /* 0x00002014080f7981 */ /* 0x000164000c1e1920 */
.L_x_409:
[----:B------:R-:W-:Y:S05]  /*e9a0*/  BSYNC B0 ;  /* 0x0000000000007941 */ /* 0x000fea0003800000 */
.L_x_408:
[----:B--2--5:R-:W-:Y:S01]  /*e9b0*/  LOP3.LUT R12, R15, 0xffffe000, RZ, 0xc0, !PT ;  /* 0xffffe0000f0c7812 */ /* 0x024fe200078ec0ff */
        /* <DEDUP_REMOVED lines=8> */
.L_x_411:
[----:B------:R-:W-:Y:S05]  /*ea40*/  BSYNC B0 ;  /* 0x0000000000007941 */ /* 0x000fea0003800000 */
.L_x_410:
        /* <DEDUP_REMOVED lines=9> */
.L_x_413:
[----:B------:R-:W-:Y:S05]  /*eae0*/  BSYNC B0 ;  /* 0x0000000000007941 */ /* 0x000fea0003800000 */
.L_x_412:
        /* <DEDUP_REMOVED lines=11> */
.L_x_415:
[----:B------:R-:W-:Y:S05]  /*eba0*/  BSYNC B0 ;  /* 0x0000000000007941 */ /* 0x000fea0003800000 */
.L_x_414:
        /* <DEDUP_REMOVED lines=11> */
.L_x_417:
[----:B------:R-:W-:Y:S05]  /*ec60*/  BSYNC B0 ;  /* 0x0000000000007941 */ /* 0x000fea0003800000 */
.L_x_416:
        /* <DEDUP_REMOVED lines=9> */
.L_x_419:
[----:B------:R-:W-:Y:S05]  /*ed00*/  BSYNC B0 ;  /* 0x0000000000007941 */ /* 0x000fea0003800000 */
.L_x_418:
        /* <DEDUP_REMOVED lines=9> */
.L_x_421:
[----:B------:R-:W-:Y:S05]  /*eda0*/  BSYNC B0 ;  /* 0x0000000000007941 */ /* 0x000fea0003800000 */
.L_x_420:
        /* <DEDUP_REMOVED lines=11> */
.L_x_423:
[----:B------:R-:W-:Y:S05]  /*ee60*/  BSYNC B0 ;  /* 0x0000000000007941 */ /* 0x000fea0003800000 */
.L_x_422:
        /* <DEDUP_REMOVED lines=11> */
.L_x_425:
[----:B------:R-:W-:Y:S05]  /*ef20*/  BSYNC B0 ;  /* 0x0000000000007941 */ /* 0x000fea0003800000 */
.L_x_424:
        /* <DEDUP_REMOVED lines=9> */
.L_x_427:
[----:B------:R-:W-:Y:S05]  /*efc0*/  BSYNC B0 ;  /* 0x0000000000007941 */ /* 0x000fea0003800000 */
.L_x_426:
        /* <DEDUP_REMOVED lines=9> */
.L_x_429:
[----:B------:R-:W-:Y:S05]  /*f060*/  BSYNC B0 ;  /* 0x0000000000007941 */ /* 0x000fea0003800000 */
.L_x_428:
        /* <DEDUP_REMOVED lines=11> */
.L_x_431:
[----:B------:R-:W-:Y:S05]  /*f120*/  BSYNC B0 ;  /* 0x0000000000007941 */ /* 0x000fea0003800000 */
.L_x_430:
        /* <DEDUP_REMOVED lines=11> */
.L_x_433:
[----:B------:R-:W-:Y:S05]  /*f1e0*/  BSYNC B0 ;  /* 0x0000000000007941 */ /* 0x000fea0003800000 */
.L_x_432:
        /* <DEDUP_REMOVED lines=9> */
.L_x_435:
[----:B------:R-:W-:Y:S05]  /*f280*/  BSYNC B0 ;  /* 0x0000000000007941 */ /* 0x000fea0003800000 */
.L_x_434:
        /* <DEDUP_REMOVED lines=9> */
.L_x_437:
[----:B------:R-:W-:Y:S05]  /*f320*/  BSYNC B0 ;  /* 0x0000000000007941 */ /* 0x000fea0003800000 */
.L_x_436:
        /* <DEDUP_REMOVED lines=11> */
.L_x_439:
[----:B------:R-:W-:Y:S05]  /*f3e0*/  BSYNC B0 ;  /* 0x0000000000007941 */ /* 0x000fea0003800000 */
.L_x_438:
        /* <DEDUP_REMOVED lines=11> */
.L_x_441:
[----:B------:R-:W-:Y:S05]  /*f4a0*/  BSYNC B0 ;  /* 0x0000000000007941 */ /* 0x000fea0003800000 */
.L_x_440:
        /* <DEDUP_REMOVED lines=9> */
.L_x_443:
[----:B------:R-:W-:Y:S05]  /*f540*/  BSYNC B0 ;  /* 0x0000000000007941 */ /* 0x000fea0003800000 */
.L_x_442:
        /* <DEDUP_REMOVED lines=9> */
.L_x_445:
[----:B------:R-:W-:Y:S05]  /*f5e0*/  BSYNC B0 ;  /* 0x0000000000007941 */ /* 0x000fea0003800000 */
.L_x_444:
        /* <DEDUP_REMOVED lines=11> */
.L_x_447:
[----:B------:R-:W-:Y:S05]  /*f6a0*/  BSYNC B0 ;  /* 0x0000000000007941 */ /* 0x000fea0003800000 */
.L_x_446:
        /* <DEDUP_REMOVED lines=11> */
.L_x_449:
[----:B------:R-:W-:Y:S05]  /*f760*/  BSYNC B0 ;  /* 0x0000000000007941 */ /* 0x000fea0003800000 */
.L_x_448:
[----:B0----5:R-:W-:Y:S01]  /*f770*/  LOP3.LUT R11, R15, 0xffffe000, RZ, 0xc0, !PT ;  /* 0xffffe0000f0b7812 */ /* 0x021fe200078ec0ff */
[----:B------:R-:W-:Y:S01]  /*f780*/  BSSY B0, `(.L_x_450) ;  /* 0x0000009000007945 */ /* 0x000fe20003800000 */
[----:B------:R-:W-:-:S03]  /*f790*/  ISETP.GT.AND P3, PT, R0, 0x31, P1 ;  /* 0x000000310000780c */ /* 0x000fc60000f64270 */
[----:B------:R-:W-:-:S04]  /*f7a0*/  FMUL R11, R11, UR22 ;  /* 0x000000160b0b7c20 */ /* 0x000fc80008400000 */
[----:B--2---:R-:W-:Y:S01]  /*f7b0*/  FFMA R13, R50, UR11, R11 ;  /* 0x0000000b320d7c23 */ /* 0x004fe2000800000b */
[----:B------:R-:W-:-:S04]  /*f7c0*/  IADD3.X R11, R7, UR5, RZ, P2, !PT ;  /* 0x00000005070b7c10 */ /* 0x000fc800097fe4ff */
[----:B------:R-:W-:-:S05]  /*f7d0*/  F2FP.TF32.F32.PACK_B R13, R13 ;  /* 0x0000000dff0d723e */ /* 0x000fca00024050ff */
[----:B------:R0:W-:Y:S01]  /*f7e0*/  @P4 STG.E desc[UR20][R10.64+0xc0], R13 ;  /* 0x0000c00d0a004986 */ /* 0x0001e2000c101914 */
[----:B------:R-:W-:Y:S05]  /*f7f0*/  @!P3 BRA `(.L_x_451) ;  /* 0x000000000004b947 */ /* 0x000fea0003800000 */
[----:B------:R2:W5:Y:S02]  /*f800*/  LDG.E.LTC128B R15, desc[UR20][R8.64+0xc4] ;  /* 0x0000c414080f7981 */ /* 0x000564000c1e1920 */
.L_x_451:
[----:B------:R-:W-:Y:S05]  /*f810*/  BSYNC B0 ;  /* 0x0000000000007941 */ /* 0x000fea0003800000 */
.L_x_450:
[----:B-----5:R-:W-:Y:S01]  /*f820*/  LOP3.LUT R12, R15, 0xffffe000, RZ, 0xc0, !PT ;  /* 0xffffe0000f0c7812 */ /* 0x020fe200078ec0ff */
[----:B0-----:R-:W-:Y:S01]  /*f830*/  @P3 IMAD.MOV.U32 R13, RZ, RZ, R11 ;  /* 0x000000ffff0d3224 */ /* 0x001fe200078e000b */
[----:B------:R-:W-:Y:S01]  /*f840*/  ISETP.GT.AND P2, PT, R0, 0x38, P0 ;  /* 0x000000380000780c */ /* 0x000fe20000744270 */
[----:B------:R-:W-:Y:S02]  /*f850*/  BSSY B0, `(.L_x_452) ;  /* 0x0000008000007945 */ /* 0x000fe40003800000 */
[----:B------:R-:W-:-:S04]  /*f860*/  FMUL R12, R12, UR22 ;  /* 0x000000160c0c7c20 */ /* 0x000fc80008400000 */
[----:B------:R-:W-:Y:S01]  /*f870*/  FFMA R51, R51, UR11, R12 ;  /* 0x0000000b33337c23 */ /* 0x000fe2000800000c */
[----:B------:R-:W-:-:S04]  /*f880*/  VIADD R12, R2, UR8 ;  /* 0x00000008020c7c36 */ /* 0x000fc80008000000 */
[----:B------:R-:W-:-:S05]  /*f890*/  F2FP.TF32.F32.PACK_B R51, R51 ;  /* 0x00000033ff33723e */ /* 0x000fca00024050ff */
[----:B------:R0:W-:Y:S01]  /*f8a0*/  @P3 STG.E desc[UR20][R12.64+0xc4], R51 ;  /* 0x0000c4330c003986 */ /* 0x0001e2000c101914 */
[----:B------:R-:W-:Y:S05]  /*f8b0*/  @!P2 BRA `(.L_x_453) ;  /* 0x000000000004a947 */ /* 0x000fea0003800000 */
[----:B------:R0:W5:Y:S02]  /*f8c0*/  LDG.E.LTC128B R15, desc[UR20][R4.64+0xe0] ;  /* 0x0000e014040f7981 */ /* 0x000164000c1e1920 */
.L_x_453:
[----:B------:R-:W-:Y:S05]  /*f8d0*/  BSYNC B0 ;  /* 0x0000000000007941 */ /* 0x000fea0003800000 */
.L_x_452:
[----:B0----5:R-:W-:Y:S01]  /*f8e0*/  LOP3.LUT R12, R15, 0xffffe000, RZ, 0xc0, !PT ;  /* 0xffffe0000f0c7812 */ /* 0x021fe200078ec0ff */
[----:B------:R-:W-:Y:S01]  /*f8f0*/  BSSY B0, `(.L_x_454) ;  /* 0x000000a000007945 */ /* 0x000fe20003800000 */
[----:B------:R-:W-:-:S03]  /*f900*/  ISETP.GT.AND P3, PT, R0, 0x39, P0 ;  /* 0x000000390000780c */ /* 0x000fc60000764270 */
[----:B------:R-:W-:Y:S01]  /*f910*/  FMUL R13, R12, UR22 ;  /* 0x000000160c0d7c20 */ /* 0x000fe20008400000 */
[----:B------:R-:W-:-:S03]  /*f920*/  @P2 IMAD.MOV.U32 R12, RZ, RZ, R2 ;  /* 0x000000ffff0c2224 */ /* 0x000fc600078e0002 */
[----:B------:R-:W-:Y:S01]  /*f930*/  FFMA R17, R52, UR11, R13 ;  /* 0x0000000b34117c23 */ /* 0x000fe2000800000d */
[----:B------:R-:W-:-:S04]  /*f940*/  @P2 IMAD.MOV.U32 R13, RZ, RZ, R7 ;  /* 0x000000ffff0d2224 */ /* 0x000fc800078e0007 */
[----:B------:R-:W-:-:S05]  /*f950*/  F2FP.TF32.F32.PACK_B R17, R17 ;  /* 0x00000011ff11723e */ /* 0x000fca00024050ff */
[----:B------:R0:W-:Y:S01]  /*f960*/  @P2 STG.E desc[UR20][R12.64+0xe0], R17 ;  /* 0x0000e0110c002986 */ /* 0x0001e2000c101914 */
[----:B------:R-:W-:Y:S05]  /*f970*/  @!P3 BRA `(.L_x_455) ;  /* 0x000000000004b947 */ /* 0x000fea0003800000 */
[----:B------:R0:W5:Y:S02]  /*f980*/  LDG.E.LTC128B R15, desc[UR20][R4.64+0xe4] ;  /* 0x0000e414040f7981 */ /* 0x000164000c1e1920 */
.L_x_455:
[----:B------:R-:W-:Y:S05]  /*f990*/  BSYNC B0 ;  /* 0x0000000000007941 */ /* 0x000fea0003800000 */
.L_x_454:
[----:B0----5:R-:W-:Y:S01]  /*f9a0*/  LOP3.LUT R12, R15, 0xffffe000, RZ, 0xc0, !PT ;  /* 0xffffe0000f0c7812 */ /* 0x021fe200078ec0ff */
        /* <DEDUP_REMOVED lines=10> */
.L_x_457:
[----:B------:R-:W-:Y:S05]  /*fa50*/  BSYNC B0 ;  /* 0x0000000000007941 */ /* 0x000fea0003800000 */
.L_x_456:
[----:B0----5:R-:W-:Y:S01]  /*fa60*/  LOP3.LUT R12, R15, 0xffffe000, RZ, 0xc0, !PT ;  /* 0xffffe0000f0c7812 */ /* 0x021fe200078ec0ff */
[----:B------:R-:W-:Y:S01]  /*fa70*/  BSSY B0, `(.L_x_458) ;  /* 0x000000a000007945 */ /* 0x000fe20003800000 */
[----:B------:R-:W-:-:S03]  /*fa80*/  ISETP.GT.AND P3, PT, R0, 0x39, P1 ;  /* 0x000000390000780c */ /* 0x000fc60000f64270 */
[----:B------:R-:W-:Y:S01]  /*fa90*/  FMUL R13, R12, UR22 ;  /* 0x000000160c0d7c20 */ /* 0x000fe20008400000 */
[----:B------:R-:W-:-:S03]  /*faa0*/  VIADD R12, R2, UR8 ;  /* 0x00000008020c7c36 */ /* 0x000fc60008000000 */
[----:B------:R-:W-:Y:S01]  /*fab0*/  FFMA R17, R54, UR11, R13 ;  /* 0x0000000b36117c23 */ /* 0x000fe2000800000d */
[----:B------:R-:W-:-:S04]  /*fac0*/  @P2 IMAD.MOV.U32 R13, RZ, RZ, R11 ;  /* 0x000000ffff0d2224 */ /* 0x000fc800078e000b */
[----:B------:R-:W-:-:S05]  /*fad0*/  F2FP.TF32.F32.PACK_B R17, R17 ;  /* 0x00000011ff11723e */ /* 0x000fca00024050ff */
[----:B------:R0:W-:Y:S01]  /*fae0*/  @P2 STG.E desc[UR20][R12.64+0xe0], R17 ;  /* 0x0000e0110c002986 */ /* 0x0001e2000c101914 */
[----:B------:R-:W-:Y:S05]  /*faf0*/  @!P3 BRA `(.L_x_459) ;  /* 0x000000000004b947 */ /* 0x000fea0003800000 */
[----:B------:R0:W5:Y:S02]  /*fb00*/  LDG.E.LTC128B R15, desc[UR20][R8.64+0xe4] ;  /* 0x0000e414080f7981 */ /* 0x000164000c1e1920 */
.L_x_459:
[----:B------:R-:W-:Y:S05]  /*fb10*/  BSYNC B0 ;  /* 0x0000000000007941 */ /* 0x000fea0003800000 */
.L_x_458:
[----:B0----5:R-:W-:Y:S01]  /*fb20*/  LOP3.LUT R12, R15, 0xffffe000, RZ, 0xc0, !PT ;  /* 0xffffe0000f0c7812 */ /* 0x021fe200078ec0ff */
[----:B------:R-:W-:Y:S01]  /*fb30*/  @P3 IMAD.MOV.U32 R13, RZ, RZ, R11 ;  /* 0x000000ffff0d3224 */ /* 0x000fe200078e000b */
        /* <DEDUP_REMOVED lines=9> */
.L_x_461:
[----:B------:R-:W-:Y:S05]  /*fbd0*/  BSYNC B0 ;  /* 0x0000000000007941 */ /* 0x000fea0003800000 */
.L_x_460:
        /* <DEDUP_REMOVED lines=11> */
.L_x_463:
[----:B------:R-:W-:Y:S05]  /*fc90*/  BSYNC B0 ;  /* 0x0000000000007941 */ /* 0x000fea0003800000 */
.L_x_462:
        /* <DEDUP_REMOVED lines=11> */
.L_x_465:
[----:B------:R-:W-:Y:S05]  /*fd50*/  BSYNC B0 ;  /* 0x0000000000007941 */ /* 0x000fea0003800000 */
.L_x_464:
        /* <DEDUP_REMOVED lines=11> */
.L_x_467:
[----:B------:R-:W-:Y:S05]  /*fe10*/  BSYNC B0 ;  /* 0x0000000000007941 */ /* 0x000fea0003800000 */
.L_x_466:
        /* <DEDUP_REMOVED lines=11> */
.L_x_469:
[----:B------:R-:W-:Y:S05]  /*fed0*/  BSYNC B0 ;  /* 0x0000000000007941 */ /* 0x000fea0003800000 */
.L_x_468:
        /* <DEDUP_REMOVED lines=11> */
.L_x_471:
[----:B------:R-:W-:Y:S05]  /*ff90*/  BSYNC B0 ;  /* 0x0000000000007941 */ /* 0x000fea0003800000 */
.L_x_470:
        /* <DEDUP_REMOVED lines=11> */
.L_x_473:
[----:B------:R-:W-:Y:S05]  /*10050*/  BSYNC B0 ;  /* 0x0000000000007941 */ /* 0x000fea0003800000 */
.L_x_472:
        /* <DEDUP_REMOVED lines=11> */
.L_x_475:
[----:B------:R-:W-:Y:S05]  /*10110*/  BSYNC B0 ;  /* 0x0000000000007941 */ /* 0x000fea0003800000 */
.L_x_474:
        /* <DEDUP_REMOVED lines=11> */
.L_x_477:
[----:B------:R-:W-:Y:S05]  /*101d0*/  BSYNC B0 ;  /* 0x0000000000007941 */ /* 0x000fea0003800000 */
.L_x_476:
        /* <DEDUP_REMOVED lines=11> */
.L_x_479:
[----:B------:R-:W-:Y:S05]  /*10290*/  BSYNC B0 ;  /* 0x0000000000007941 */ /* 0x000fea0003800000 */
.L_x_478:
        /* <DEDUP_REMOVED lines=11> */
.L_x_481:
[----:B------:R-:W-:Y:S05]  /*10350*/  BSYNC B0 ;  /* 0x0000000000007941 */ /* 0x000fea0003800000 */
.L_x_480:
        /* <DEDUP_REMOVED lines=11> */
.L_x_483:
[----:B------:R-:W-:Y:S05]  /*10410*/  BSYNC B0 ;  /* 0x0000000000007941 */ /* 0x000fea0003800000 */
.L_x_482:
        /* <DEDUP_REMOVED lines=11> */
.L_x_485:
[----:B------:R-:W-:Y:S05]  /*104d0*/  BSYNC B0 ;  /* 0x0000000000007941 */ /* 0x000fea0003800000 */
.L_x_484:
        /* <DEDUP_REMOVED lines=11> */
.L_x_487:
[----:B------:R-:W-:Y:S05]  /*10590*/  BSYNC B0 ;  /* 0x0000000000007941 */ /* 0x000fea0003800000 */
.L_x_486:
        /* <DEDUP_REMOVED lines=11> */
.L_x_489:
[----:B------:R-:W-:Y:S05]  /*10650*/  BSYNC B0 ;  /* 0x0000000000007941 */ /* 0x000fea0003800000 */
.L_x_488:
        /* <DEDUP_REMOVED lines=11> */
.L_x_491:
[----:B------:R-:W-:Y:S05]  /*10710*/  BSYNC B0 ;  /* 0x0000000000007941 */ /* 0x000fea0003800000 */
.L_x_490:
        /* <DEDUP_REMOVED lines=11> */
.L_x_493:
[----:B------:R-:W-:Y:S05]  /*107d0*/  BSYNC B0 ;  /* 0x0000000000007941 */ /* 0x000fea0003800000 */
.L_x_492:
        /* <DEDUP_REMOVED lines=11> */
.L_x_495:
[----:B------:R-:W-:Y:S05]  /*10890*/  BSYNC B0 ;  /* 0x0000000000007941 */ /* 0x000fea0003800000 */
.L_x_494:
[----:B0----5:R-:W-:Y:S01]  /*108a0*/  LOP3.LUT R12, R15, 0xffffe000, RZ, 0xc0, !PT ;  /* 0xffffe0000f0c7812 */ /* 0x021fe200078ec0ff */
[----:B------:R-:W-:Y:S01]  /*108b0*/  @P3 IMAD.MOV.U32 R13, RZ, RZ, R7 ;  /* 0x000000ffff0d3224 */ /* 0x000fe200078e0007 */
[----:B------:R-:W-:Y:S01]  /*108c0*/  ISETP.GT.AND P2, PT, R0, 0x60, P1 ;  /* 0x000000600000780c */ /* 0x000fe20000f44270 */
[----:B------:R-:W-:Y:S02]  /*108d0*/  BSSY B0, `(.L_x_496) ;  /* 0x0000008000007945 */ /* 0x000fe40003800000 */
[----:B------:R-:W-:-:S04]  /*108e0*/  FMUL R12, R12, UR22 ;  /* 0x000000160c0c7c20 */ /* 0x000fc80008400000 */
[----:B------:R-:W-:Y:S01]  /*108f0*/  FFMA R73, R73, UR11, R12 ;  /* 0x0000000b49497c23 */ /* 0x000fe2000800000c */
[----:B------:R-:W-:-:S04]  /*10900*/  @P3 MOV R12, R2 ;  /* 0x00000002000c3202 */ /* 0x000fc80000000f00 */
[----:B------:R-:W-:-:S05]  /*10910*/  F2FP.TF32.F32.PACK_B R73, R73 ;  /* 0x00000049ff49723e */ /* 0x000fca00024050ff */
[----:B------:R0:W-:Y:S01]  /*10920*/  @P3 STG.E desc[UR20][R12.64+0x184], R73 ;  /* 0x000184490c003986 */ /* 0x0001e2000c101914 */
[----:B------:R-:W-:Y:S05]  /*10930*/  @!P2 BRA `(.L_x_497) ;  /* 0x000000000004a947 */ /* 0x000fea0003800000 */
[----:B------:R0:W5:Y:S02]  /*10940*/  LDG.E.LTC128B R15, desc[UR20][R8.64+0x180] ;  /* 0x00018014080f7981 */ /* 0x000164000c1e1920 */
.L_x_497:
[----:B------:R-:W-:Y:S05]  /*10950*/  BSYNC B0 ;  /* 0x0000000000007941 */ /* 0x000fea0003800000 */
.L_x_496:
        /* <DEDUP_REMOVED lines=11> */
.L_x_499:
[----:B------:R-:W-:Y:S05]  /*10a10*/  BSYNC B0 ;  /* 0x0000000000007941 */ /* 0x000fea0003800000 */
.L_x_498:
        /* <DEDUP_REMOVED lines=11> */
.L_x_501:
[----:B------:R-:W-:Y:S05]  /*10ad0*/  BSYNC B0 ;  /* 0x0000000000007941 */ /* 0x000fea0003800000 */
.L_x_500:
        /* <DEDUP_REMOVED lines=11> */
.L_x_503:
[----:B------:R-:W-:Y:S05]  /*10b90*/  BSYNC B0 ;  /* 0x0000000000007941 */ /* 0x000fea0003800000 */
.L_x_502:
        /* <DEDUP_REMOVED lines=11> */
.L_x_505:
[----:B------:R-:W-:Y:S05]  /*10c50*/  BSYNC B0 ;  /* 0x0000000000007941 */ /* 0x000fea0003800000 */
.L_x_504:
        /* <DEDUP_REMOVED lines=11> */
.L_x_507:
[----:B------:R-:W-:Y:S05]  /*10d10*/  BSYNC B0 ;  /* 0x0000000000007941 */ /* 0x000fea0003800000 */
.L_x_506:
        /* <DEDUP_REMOVED lines=11> */
.L_x_509:
[----:B------:R-:W-:Y:S05]  /*10dd0*/  BSYNC B0 ;  /* 0x0000000000007941 */ /* 0x000fea0003800000 */
.L_x_508:
        /* <DEDUP_REMOVED lines=11> */
.L_x_511:
[----:B------:R-:W-:Y:S05]  /*10e90*/  BSYNC B0 ;  /* 0x0000000000007941 */ /* 0x000fea0003800000 */
.L_x_510:
        /* <DEDUP_REMOVED lines=11> */
.L_x_513:
[----:B------:R-:W-:Y:S05]  /*10f50*/  BSYNC B0 ;  /* 0x0000000000007941 */ /* 0x000fea0003800000 */
.L_x_512:
        /* <DEDUP_REMOVED lines=11> */
.L_x_515:
[----:B------:R-:W-:Y:S05]  /*11010*/  BSYNC B0 ;  /* 0x0000000000007941 */ /* 0x000fea0003800000 */
.L_x_514:
        /* <DEDUP_REMOVED lines=11> */
.L_x_517:
[----:B------:R-:W-:Y:S05]  /*110d0*/  BSYNC B0 ;  /* 0x0000000000007941 */ /* 0x000fea0003800000 */
.L_x_516:
        /* <DEDUP_REMOVED lines=11> */
.L_x_519:
[----:B------:R-:W-:Y:S05]  /*11190*/  BSYNC B0 ;  /* 0x0000000000007941 */ /* 0x000fea0003800000 */
.L_x_518:
[----:B01---5:R-:W-:Y:S01]  /*111a0*/  LOP3.LUT R4, R15, 0xffffe000, RZ, 0xc0, !PT ;  /* 0xffffe0000f047812 */ /* 0x023fe200078ec0ff */
[----:B------:R-:W-:Y:S01]  /*111b0*/  @P0 IMAD.MOV.U32 R6, RZ, RZ, R2 ;  /* 0x000000ffff060224 */ /* 0x000fe200078e0002 */
[----:B------:R-:W-:Y:S01]  /*111c0*/  ISETP.GT.AND P2, PT, R0, 0x78, P1 ;  /* 0x000000780000780c */ /* 0x000fe20000f44270 */
[----:B------:R-:W-:Y:S02]  /*111d0*/  BSSY B0, `(.L_x_520) ;  /* 0x0000007000007945 */ /* 0x000fe40003800000 */
[----:B------:R-:W-:-:S04]  /*111e0*/  FMUL R4, R4, UR22 ;  /* 0x0000001604047c20 */ /* 0x000fc80008400000 */
[----:B------:R-:W-:-:S05]  /*111f0*/  FFMA R85, R85, UR11, R4 ;  /* 0x0000000b55557c23 */ /* 0x000fca0008000004 */
[----:B------:R-:W-:-:S05]  /*11200*/  F2FP.TF32.F32.PACK_B R85, R85 ;  /* 0x00000055ff55723e */ /* 0x000fca00024050ff */
[----:B------:R0:W-:Y:S01]  /*11210*/  @P0 STG.E desc[UR20][R6.64+0x1e4], R85 ;  /* 0x0001e45506000986 */ /* 0x0001e2000c101914 */
[----:B------:R-:W-:Y:S05]  /*11220*/  @!P2 BRA `(.L_x_521) ;  /* 0x000000000004a947 */ /* 0x000fea0003800000 */
[----:B------:R1:W5:Y:S02]  /*11230*/  LDG.E.LTC128B R15, desc[UR20][R8.64+0x1e0] ;  /* 0x0001e014080f7981 */ /* 0x000364000c1e1920 */
.L_x_521:
[----:B------:R-:W-:Y:S05]  /*11240*/  BSYNC B0 ;  /* 0x0000000000007941 */ /* 0x000fea0003800000 */
.L_x_520:
[----:B-----5:R-:W-:Y:S01]  /*11250*/  LOP3.LUT R4, R15, 0xffffe000, RZ, 0xc0, !PT ;  /* 0xffffe0000f047812 */ /* 0x020fe200078ec0ff */
[----:B------:R-:W-:Y:S01]  /*11260*/  BSSY B0, `(.L_x_522) ;  /* 0x000000a000007945 */ /* 0x000fe20003800000 */
[----:B------:R-:W-:-:S03]  /*11270*/  ISETP.GT.AND P1, PT, R0, 0x79, P1 ;  /* 0x000000790000780c */ /* 0x000fc60000f24270 */
[----:B------:R-:W-:Y:S01]  /*11280*/  FMUL R5, R4, UR22 ;  /* 0x0000001604057c20 */ /* 0x000fe20008400000 */
[----:B------:R-:W-:-:S03]  /*11290*/  VIADD R4, R2, UR8 ;  /* 0x0000000802047c36 */ /* 0x000fc60008000000 */
[----:B0-----:R-:W-:Y:S01]  /*112a0*/  FFMA R7, R86, UR11, R5 ;  /* 0x0000000b56077c23 */ /* 0x001fe20008000005 */
[----:B------:R-:W-:-:S04]  /*112b0*/  @P2 IMAD.MOV.U32 R5, RZ, RZ, R11 ;  /* 0x000000ffff052224 */ /* 0x000fc800078e000b */
[----:B------:R-:W-:-:S05]  /*112c0*/  F2FP.TF32.F32.PACK_B R7, R7 ;  /* 0x00000007ff07723e */ /* 0x000fca00024050ff */
[----:B------:R0:W-:Y:S01]  /*112d0*/  @P2 STG.E desc[UR20][R4.64+0x1e0], R7 ;  /* 0x0001e00704002986 */ /* 0x0001e2000c101914 */
[----:B------:R-:W-:Y:S05]  /*112e0*/  @!P1 BRA `(.L_x_523) ;  /* 0x0000000000049947 */ /* 0x000fea0003800000 */
[----:B------:R0:W5:Y:S02]  /*112f0*/  LDG.E.LTC128B R15, desc[UR20][R8.64+0x1e4] ;  /* 0x0001e414080f7981 */ /* 0x000164000c1e1920 */
.L_x_523:
[----:B------:R-:W-:Y:S05]  /*11300*/  BSYNC B0 ;  /* 0x0000000000007941 */ /* 0x000fea0003800000 */
.L_x_522:
[----:B-----5:R-:W-:Y:S01]  /*11310*/  LOP3.LUT R15, R15, 0xffffe000, RZ, 0xc0, !PT ;  /* 0xffffe0000f0f7812 */ /* 0x020fe200078ec0ff */
[----:B------:R-:W-:-:S04]  /*11320*/  VIADD R2, R2, UR8 ;  /* 0x0000000802027c36 */ /* 0x000fc80008000000 */
[----:B------:R-:W-:-:S04]  /*11330*/  FMUL R0, R15, UR22 ;  /* 0x000000160f007c20 */ /* 0x000fc80008400000 */
[----:B------:R-:W-:Y:S01]  /*11340*/  FFMA R0, R87, UR11, R0 ;  /* 0x0000000b57007c23 */ /* 0x000fe20008000000 */
[----:B------:R-:W-:Y:S06]  /*11350*/  @!P1 EXIT ;  /* 0x000000000000994d */ /* 0x000fec0003800000 */
[----:B0-----:R-:W-:Y:S01]  /*11360*/  F2FP.TF32.F32.PACK_B R5, R0 ;  /* 0x00000000ff05723e */ /* 0x001fe200024050ff */
[----:B------:R-:W-:-:S05]  /*11370*/  IMAD.MOV.U32 R3, RZ, RZ, R11 ;  /* 0x000000ffff037224 */ /* 0x000fca00078e000b */
[----:B------:R-:W-:Y:S01]  /*11380*/  STG.E desc[UR20][R2.64+0x1e4], R5 ;  /* 0x0001e40502007986 */ /* 0x000fe2000c101914 */
[----:B------:R-:W-:Y:S05]  /*11390*/  EXIT ;  /* 0x000000000000794d */ /* 0x000fea0003800000 */
.L_x_21:
[----:B------:R-:W2:Y:S01]  /*113a0*/  LDL.LU R6, [R1+0x8] ;  /* 0x0000080001067983 */ /* 0x000ea20000300800 */
[----:B------:R-:W-:-:S03]  /*113b0*/  ULDC.64 UR6, c[0x0][0x650] ;  /* 0x0001940000067ab9 */ /* 0x000fc60000000a00 */
[----:B------:R-:W3:Y:S04]  /*113c0*/  LDL.LU R7, [R1+0x14] ;  /* 0x0000140001077983 */ /* 0x000ee80000300800 */
[----:B------:R-:W4:Y:S04]  /*113d0*/  LDL.LU R9, [R1+0x30] ;  /* 0x0000300001097983 */ /* 0x000f280000300800 */
[----:B------:R-:W5:Y:S04]  /*113e0*/  LDL.LU R252, [R1+0x34] ;  /* 0x0000340001fc7983 */ /* 0x000f680000300800 */
        /* <DEDUP_REMOVED lines=41> */
[----:B------:R-:W5:Y:S01]  /*11680*/  LDL.LU R218, [R1+0xdc] ;  /* 0x0000dc0001da7983 */ /* 0x000f620000300800 */
[----:B------:R-:W-:-:S03]  /*11690*/  LEA R2, P2, R4, UR6, 0x2 ;  /* 0x0000000604027c11 */ /* 0x000fc6000f8410ff */
[----:B------:R-:W5:Y:S04]  /*116a0*/  LDL.LU R216, [R1+0xe0] ;  /* 0x0000e00001d87983 */ /* 0x000f680000300800 */
[----:B------:R-:W5:Y:S04]  /*116b0*/  LDL.LU R22, [R1+0xe4] ;  /* 0x0000e40001167983 */ /* 0x000f680000300800 */
[----:B------:R-:W5:Y:S04]  /*116c0*/  LDL.LU R20, [R1+0xe8] ;  /* 0x0000e80001147983 */ /* 0x000f680000300800 */
[----:B------:R-:W5:Y:S01]  /*116d0*/  LDL.LU R18, [R1+0xec] ;  /* 0x0000ec0001127983 */ /* 0x000f620000300800 */
[----:B------:R-:W-:-:S03]  /*116e0*/  LEA.HI.X R3, R4, UR7, R3, 0x2, P2 ;  /* 0x0000000704037c11 */ /* 0x000fc600090f1403 */
[----:B------:R-:W5:Y:S04]  /*116f0*/  LDL.LU R16, [R1+0xf0] ;  /* 0x0000f00001107983 */ /* 0x000f680000300800 */
[----:B------:R-:W5:Y:S04]  /*11700*/  LDL.LU R12, [R1+0xf4] ;  /* 0x0000f400010c7983 */ /* 0x000f680000300800 */
[----:B------:R-:W5:Y:S04]  /*11710*/  LDL.LU R10, [R1+0xf8] ;  /* 0x0000f800010a7983 */ /* 0x000f680000300800 */
[----:B------:R-:W5:Y:S04]  /*11720*/  LDL.LU R8, [R1+0xfc] ;  /* 0x0000fc0001087983 */ /* 0x000f680000300800 */
[----:B------:R-:W3:Y:S04]  /*11730*/  LDL.LU R4, [R1+0x4] ;  /* 0x0000040001047983 */ /* 0x000ee80000300800 */
[----:B------:R-:W4:Y:S01]  /*11740*/  LDL.LU R5, [R1] ;  /* 0x0000000001057983 */ /* 0x000f220000300800 */
[----:B------:R-:W-:Y:S01]  /*11750*/  ISETP.GT.AND P2, PT, R0, 0x1, P1 ;  /* 0x000000010000780c */ /* 0x000fe20000f44270 */
[----:B------:R-:W-:-:S02]  /*11760*/  USHF.L.U32 UR9, UR4, 0x2, URZ ;  /* 0x0000000204097899 */ /* 0x000fc4000800063f */
[----:B------:R-:W-:Y:S01]  /*11770*/  USHF.L.U64.HI UR8, UR4, 0x2, UR5 ;  /* 0x0000000204087899 */ /* 0x000fe20008010205 */
[----:B--2---:R-:W-:-:S05]  /*11780*/  FMUL R6, R6, UR11 ;  /* 0x0000000b06067c20 */ /* 0x004fca0008400000 */
[----:B------:R-:W-:Y:S01]  /*11790*/  F2FP.TF32.F32.PACK_B R6, R6 ;  /* 0x00000006ff06723e */ /* 0x000fe200024050ff */
[----:B---3--:R-:W-:-:S05]  /*117a0*/  FMUL R4, R4, UR11 ;  /* 0x0000000b04047c20 */ /* 0x008fca0008400000 */
[----:B------:R-:W-:-:S05]  /*117b0*/  F2FP.TF32.F32.PACK_B R4, R4 ;  /* 0x00000004ff04723e */ /* 0x000fca00024050ff */
[----:B------:R4:W-:Y:S02]  /*117c0*/  @P2 STG.E desc[UR20][R2.64+0x4], R4 ;  /* 0x0000040402002986 */ /* 0x0009e4000c101914 */
[----:B----4-:R-:W-:-:S05]  /*117d0*/  FMUL R4, R5, UR11 ;  /* 0x0000000b05047c20 */ /* 0x010fca0008400000 */
[----:B------:R-:W-:-:S05]  /*117e0*/  F2FP.TF32.F32.PACK_B R4, R4 ;  /* 0x00000004ff04723e */ /* 0x000fca00024050ff */
[----:B------:R1:W-:Y:S01]  /*117f0*/  @P0 STG.E desc[UR20][R2.64], R4 ;  /* 0x0000000402000986 */ /* 0x0003e2000c101914 */
[----:B------:R-:W-:-:S04]  /*11800*/  ISETP.GT.AND P0, PT, R14, 0x8, PT ;  /* 0x000000080e00780c */ /* 0x000fc80003f04270 */
[----:B------:R-:W-:Y:S02]  /*11810*/  ISETP.GT.AND P2, PT, R0, RZ, P0 ;  /* 0x000000ff0000720c */ /* 0x000fe40000744270 */
[----:B-1----:R-:W-:-:S04]  /*11820*/  IADD3 R4, P3, R2, UR9, RZ ;  /* 0x0000000902047c10 */ /* 0x002fc8000ff7e0ff */
[----:B------:R-:W-:-:S07]  /*11830*/  IADD3.X R5, R3, UR8, RZ, P3, !PT ;  /* 0x0000000803057c10 */ /* 0x000fce0009ffe4ff */
[----:B------:R1:W-:Y:S04]  /*11840*/  @P2 STG.E desc[UR20][R4.64], R6 ;  /* 0x0000000604002986 */ /* 0x0003e8000c101914 */
[----:B-1----:R-:W2:Y:S01]  /*11850*/  LDL.LU R6, [R1+0xc] ;  /* 0x00000c0001067983 */ /* 0x002ea20000300800 */
[----:B------:R-:W-:Y:S01]  /*11860*/  ISETP.GT.AND P2, PT, R0, 0x1, P0 ;  /* 0x000000010000780c */ /* 0x000fe20000744270 */
[----:B--2---:R-:W-:-:S05]  /*11870*/  FMUL R6, R6, UR11 ;  /* 0x0000000b06067c20 */ /* 0x004fca0008400000 */
[----:B------:R-:W-:-:S07]  /*11880*/  F2FP.TF32.F32.PACK_B R6, R6 ;  /* 0x00000006ff06723e */ /* 0x000fce00024050ff */
[----:B------:R1:W-:Y:S04]  /*11890*/  @P2 STG.E desc[UR20][R4.64+0x4], R6 ;  /* 0x0000040604002986 */ /* 0x0003e8000c101914 */
[----:B-1----:R-:W2:Y:S01]  /*118a0*/  LDL.LU R6, [R1+0x10] ;  /* 0x0000100001067983 */ /* 0x002ea20000300800 */
[----:B------:R-:W-:Y:S01]  /*118b0*/  ISETP.GT.AND P2, PT, R0, 0x8, P1 ;  /* 0x000000080000780c */ /* 0x000fe20000f44270 */
[----:B--2---:R-:W-:-:S05]  /*118c0*/  FMUL R6, R6, UR11 ;  /* 0x0000000b06067c20 */ /* 0x004fca0008400000 */
[----:B------:R-:W-:-:S07]  /*118d0*/  F2FP.TF32.F32.PACK_B R6, R6 ;  /* 0x00000006ff06723e */ /* 0x000fce00024050ff */
[----:B------:R1:W-:Y:S04]  /*118e0*/  @P2 STG.E desc[UR20][R2.64+0x20], R6 ;  /* 0x0000200602002986 */ /* 0x0003e8000c101914 */
[----:B-1----:R-:W2:Y:S01]  /*118f0*/  LDL.LU R6, [R1+0x18] ;  /* 0x0000180001067983 */ /* 0x002ea20000300800 */
[C---:B------:R-:W-:Y:S01]  /*11900*/  ISETP.GT.AND P2, PT, R0.reuse, 0x9, P1 ;  /* 0x000000090000780c */ /* 0x040fe20000f44270 */
[----:B------:R-:W-:Y:S01]  /*11910*/  FMUL R7, R7, UR11 ;  /* 0x0000000b07077c20 */ /* 0x000fe20008400000 */
[----:B------:R-:W-:-:S04]  /*11920*/  ISETP.GT.AND P3, PT, R0, 0x8, P0 ;  /* 0x000000080000780c */ /* 0x000fc80000764270 */
[----:B------:R-:W-:-:S07]  /*11930*/  F2FP.TF32.F32.PACK_B R7, R7 ;  /* 0x00000007ff07723e */ /* 0x000fce00024050ff */
[----:B------:R1:W-:Y:S04]  /*11940*/  @P2 STG.E desc[UR20][R2.64+0x24], R7 ;  /* 0x0000240702002986 */ /* 0x0003e8000c101914 */
[----:B-1----:R-:W3:Y:S01]  /*11950*/  LDL.LU R7, [R1+0x24] ;  /* 0x0000240001077983 */ /* 0x002ee20000300800 */
[----:B--2---:R-:W-:-:S05]  /*11960*/  FMUL R6, R6, UR11 ;  /* 0x0000000b06067c20 */ /* 0x004fca0008400000 */
[----:B------:R-:W-:-:S05]  /*11970*/  F2FP.TF32.F32.PACK_B R6, R6 ;  /* 0x00000006ff06723e */ /* 0x000fca00024050ff */
        /* <DEDUP_REMOVED lines=8> */
[----:B---3--:R-:W-:-:S05]  /*11a00*/  FMUL R7, R7, UR11 ;  /* 0x0000000b07077c20 */ /* 0x008fca0008400000 */
[----:B------:R-:W-:Y:S01]  /*11a10*/  F2FP.TF32.F32.PACK_B R7, R7 ;  /* 0x00000007ff07723e */ /* 0x000fe200024050ff */
[----:B--2---:R-:W-:-:S05]  /*11a20*/  FMUL R6, R6, UR11 ;  /* 0x0000000b06067c20 */ /* 0x004fca0008400000 */
[----:B------:R-:W-:-:S05]  /*11a30*/  F2FP.TF32.F32.PACK_B R6, R6 ;  /* 0x00000006ff06723e */ /* 0x000fca00024050ff */
[----:B------:R1:W-:Y:S01]  /*11a40*/  @P2 STG.E desc[UR20][R2.64+0x40], R6 ;  /* 0x0000400602002986 */ /* 0x0003e2000c101914 */
[----:B------:R-:W-:-:S03]  /*11a50*/  ISETP.GT.AND P2, PT, R0, 0x11, P1 ;  /* 0x000000110000780c */ /* 0x000fc60000f44270 */
[----:B-1----:R-:W2:Y:S10]  /*11a60*/  LDL.LU R6, [R1+0x28] ;  /* 0x0000280001067983 */ /* 0x002eb40000300800 */
[----:B------:R1:W-:Y:S04]  /*11a70*/  @P2 STG.E desc[UR20][R2.64+0x44], R7 ;  /* 0x0000440702002986 */ /* 0x0003e8000c101914 */
[----:B-1----:R-:W3:Y:S01]  /*11a80*/  LDL.LU R7, [R1+0x2c] ;  /* 0x00002c0001077983 */ /* 0x002ee20000300800 */
[----:B------:R-:W-:-:S02]  /*11a90*/  ISETP.GT.AND P3, PT, R0, 0x10, P0 ;  /* 0x000000100000780c */ /* 0x000fc40000764270 */
[----:B------:R-:W-:Y:S01]  /*11aa0*/  ISETP.GT.AND P2, PT, R0, 0x11, P0 ;  /* 0x000000110000780c */ /* 0x000fe20000744270 */
[----:B------:R-:W-:-:S05]  /*11ab0*/  FMUL R9, R9, UR11 ;  /* 0x0000000b09097c20 */ /* 0x000fca0008400000 */
[----:B------:R-:W-:Y:S01]  /*11ac0*/  F2FP.TF32.F32.PACK_B R9, R9 ;  /* 0x00000009ff09723e */ /* 0x000fe200024050ff */
[----:B-----5:R-:W-:-:S05]  /*11ad0*/  FMUL R11, R11, UR11 ;  /* 0x0000000b0b0b7c20 */ /* 0x020fca0008400000 */
[----:B------:R-:W-:Y:S01]  /*11ae0*/  F2FP.TF32.F32.PACK_B R11, R11 ;  /* 0x0000000bff0b723e */ /* 0x000fe200024050ff */
[----:B------:R-:W-:-:S05]  /*11af0*/  FMUL R13, R13, UR11 ;  /* 0x0000000b0d0d7c20 */ /* 0x000fca0008400000 */
[----:B------:R-:W-:Y:S02]  /*11b00*/  F2FP.TF32.F32.PACK_B R13, R13 ;  /* 0x0000000dff0d723e */ /* 0x000fe400024050ff */
[C---:B------:R-:W-:Y:S02]  /*11b10*/  ISETP.GT.AND P4, PT, R0.reuse, 0x29, P1 ;  /* 0x000000290000780c */ /* 0x040fe40000f84270 */
[----:B------:R-:W-:Y:S01]  /*11b20*/  ISETP.GT.AND P5, PT, R0, 0x31, P1 ;  /* 0x000000310000780c */ /* 0x000fe20000fa4270 */
[----:B------:R-:W-:Y:S01]  /*11b30*/  FMUL R17, R17, UR11 ;  /* 0x0000000b11117c20 */ /* 0x000fe20008400000 */
[----:B------:R-:W-:-:S04]  /*11b40*/  FMUL R15, R15, UR11 ;  /* 0x0000000b0f0f7c20 */ /* 0x000fc80008400000 */
[----:B------:R-:W-:Y:S02]  /*11b50*/  F2FP.TF32.F32.PACK_B R17, R17 ;  /* 0x00000011ff11723e */ /* 0x000fe400024050ff */
[----:B------:R-:W-:Y:S01]  /*11b60*/  F2FP.TF32.F32.PACK_B R15, R15 ;  /* 0x0000000fff0f723e */ /* 0x000fe200024050ff */
[----:B------:R-:W-:-:S05]  /*11b70*/  FMUL R19, R19, UR11 ;  /* 0x0000000b13137c20 */ /* 0x000fca0008400000 */
[----:B------:R-:W-:Y:S02]  /*11b80*/  F2FP.TF32.F32.PACK_B R19, R19 ;  /* 0x00000013ff13723e */ /* 0x000fe400024050ff */
[----:B------:R-:W-:Y:S01]  /*11b90*/  ISETP.GT.AND P6, PT, R0, 0x48, P0 ;  /* 0x000000480000780c */ /* 0x000fe200007c4270 */
[----:B------:R-:W-:Y:S01]  /*11ba0*/  FMUL R21, R21, UR11 ;  /* 0x0000000b15157c20 */ /* 0x000fe20008400000 */
[----:B------:R-:W-:-:S04]  /*11bb0*/  FMUL R23, R23, UR11 ;  /* 0x0000000b17177c20 */ /* 0x000fc80008400000 */
[----:B------:R-:W-:Y:S02]  /*11bc0*/  F2FP.TF32.F32.PACK_B R21, R21 ;  /* 0x00000015ff15723e */ /* 0x000fe400024050ff */
[----:B------:R-:W-:Y:S01]  /*11bd0*/  F2FP.TF32.F32.PACK_B R23, R23 ;  /* 0x00000017ff17723e */ /* 0x000fe200024050ff */
[----:B------:R-:W-:Y:S01]  /*11be0*/  FMUL R217, R217, UR11 ;  /* 0x0000000bd9d97c20 */ /* 0x000fe20008400000 */
[----:B------:R-:W-:Y:S01]  /*11bf0*/  FMUL R219, R219, UR11 ;  /* 0x0000000bdbdb7c20 */ /* 0x000fe20008400000 */
[----:B------:R-:W-:-:S03]  /*11c00*/  FMUL R221, R221, UR11 ;  /* 0x0000000bdddd7c20 */ /* 0x000fc60008400000 */
[----:B------:R-:W-:Y:S01]  /*11c10*/  F2FP.TF32.F32.PACK_B R217, R217 ;  /* 0x000000d9ffd9723e */ /* 0x000fe200024050ff */
[----:B------:R-:W-:Y:S01]  /*11c20*/  FMUL R223, R223, UR11 ;  /* 0x0000000bdfdf7c20 */ /* 0x000fe20008400000 */
[----:B------:R-:W-:Y:S02]  /*11c30*/  F2FP.TF32.F32.PACK_B R219, R219 ;  /* 0x000000dbffdb723e */ /* 0x000fe400024050ff */
[----:B------:R-:W-:Y:S02]  /*11c40*/  F2FP.TF32.F32.PACK_B R221, R221 ;  /* 0x000000ddffdd723e */ /* 0x000fe400024050ff */
[----:B------:R-:W-:Y:S01]  /*11c50*/  F2FP.TF32.F32.PACK_B R223, R223 ;  /* 0x000000dfffdf723e */ /* 0x000fe200024050ff */
[----:B--2---:R-:W-:-:S05]  /*11c60*/  FMUL R6, R6, UR11 ;  /* 0x0000000b06067c20 */ /* 0x004fca0008400000 */
[----:B------:R-:W-:-:S05]  /*11c70*/  F2FP.TF32.F32.PACK_B R6, R6 ;  /* 0x00000006ff06723e */ /* 0x000fca00024050ff */
[----:B------:R3:W-:Y:S02]  /*11c80*/  @P3 STG.E desc[UR20][R4.64+0x40], R6 ;  /* 0x0000400604003986 */ /* 0x0007e4000c101914 */
[----:B---3--:R-:W-:-:S05]  /*11c90*/  FMUL R6, R7, UR11 ;  /* 0x0000000b07067c20 */ /* 0x008fca0008400000 */
[----:B------:R-:W-:-:S05]  /*11ca0*/  F2FP.TF32.F32.PACK_B R6, R6 ;  /* 0x00000006ff06723e */ /* 0x000fca00024050ff */
[----:B------:R-:W-:Y:S01]  /*11cb0*/  @P2 STG.E desc[UR20][R4.64+0x44], R6 ;  /* 0x0000440604002986 */ /* 0x000fe2000c101914 */
[----:B------:R-:W-:Y:S01]  /*11cc0*/  ISETP.GT.AND P2, PT, R0, 0x18, P1 ;  /* 0x000000180000780c */ /* 0x000fe20000f44270 */
[----:B------:R-:W-:-:S12]  /*11cd0*/  FMUL R7, R252, UR11 ;  /* 0x0000000bfc077c20 */ /* 0x000fd80008400000 */
[----:B------:R1:W-:Y:S01]  /*11ce0*/  @P2 STG.E desc[UR20][R2.64+0x60], R9 ;  /* 0x0000600902002986 */ /* 0x0003e2000c101914 */
[C---:B------:R-:W-:Y:S02]  /*11cf0*/  ISETP.GT.AND P2, PT, R0.reuse, 0x19, P1 ;  /* 0x000000190000780c */ /* 0x040fe40000f44270 */
[----:B------:R-:W-:Y:S02]  /*11d00*/  F2FP.TF32.F32.PACK_B R7, R7 ;  /* 0x00000007ff07723e */ /* 0x000fe400024050ff */
[----:B------:R-:W-:-:S09]  /*11d10*/  ISETP.GT.AND P3, PT, R0, 0x18, P0 ;  /* 0x000000180000780c */ /* 0x000fd20000764270 */
[----:B------:R2:W-:Y:S01]  /*11d20*/  @P2 STG.E desc[UR20][R2.64+0x64], R7 ;  /* 0x0000640702002986 */ /* 0x0005e2000c101914 */
[----:B------:R-:W-:Y:S01]  /*11d30*/  ISETP.GT.AND P2, PT, R0, 0x19, P0 ;  /* 0x000000190000780c */ /* 0x000fe20000744270 */
[----:B-1----:R-:W-:-:S05]  /*11d40*/  FMUL R9, R251, UR11 ;  /* 0x0000000bfb097c20 */ /* 0x002fca0008400000 */
[----:B------:R-:W-:Y:S01]  /*11d50*/  F2FP.TF32.F32.PACK_B R9, R9 ;  /* 0x00000009ff09723e */ /* 0x000fe200024050ff */
[----:B------:R1:W-:Y:S06]  /*11d60*/  @P3 STG.E desc[UR20][R4.64+0x60], R11 ;  /* 0x0000600b04003986 */ /* 0x0003ec000c101914 */
[----:B------:R3:W-:Y:S01]  /*11d70*/  @P2 STG.E desc[UR20][R4.64+0x64], R9 ;  /* 0x0000640904002986 */ /* 0x0007e2000c101914 */
[C---:B------:R-:W-:Y:S02]  /*11d80*/  ISETP.GT.AND P2, PT, R0.reuse, 0x20, P1 ;  /* 0x000000200000780c */ /* 0x040fe40000f44270 */
[----:B------:R-:W-:Y:S01]  /*11d90*/  ISETP.GT.AND P3, PT, R0, 0x20, P0 ;  /* 0x000000200000780c */ /* 0x000fe20000764270 */
[----:B--2---:R-:W-:Y:S01]  /*11da0*/  FMUL R7, R250, UR11 ;  /* 0x0000000bfa077c20 */ /* 0x004fe20008400000 */
[----:B-1----:R-:W-:-:S09]  /*11db0*/  FMUL R11, R249, UR11 ;  /* 0x0000000bf90b7c20 */ /* 0x002fd20008400000 */
[----:B------:R1:W-:Y:S01]  /*11dc0*/  @P2 STG.E desc[UR20][R2.64+0x80], R13 ;  /* 0x0000800d02002986 */ /* 0x0003e2000c101914 */
[----:B------:R-:W-:Y:S02]  /*11dd0*/  ISETP.GT.AND P2, PT, R0, 0x21, P1 ;  /* 0x000000210000780c */ /* 0x000fe40000f44270 */
[----:B------:R-:W-:Y:S02]  /*11de0*/  F2FP.TF32.F32.PACK_B R7, R7 ;  /* 0x00000007ff07723e */ /* 0x000fe400024050ff */
[----:B------:R-:W-:Y:S01]  /*11df0*/  F2FP.TF32.F32.PACK_B R11, R11 ;  /* 0x0000000bff0b723e */ /* 0x000fe200024050ff */
[----:B---3--:R-:W-:-:S08]  /*11e00*/  FMUL R9, R248, UR11 ;  /* 0x0000000bf8097c20 */ /* 0x008fd00008400000 */
[----:B------:R2:W-:Y:S01]  /*11e10*/  @P2 STG.E desc[UR20][R2.64+0x84], R7 ;  /* 0x0000840702002986 */ /* 0x0005e2000c101914 */
[----:B------:R-:W-:-:S03]  /*11e20*/  ISETP.GT.AND P2, PT, R0, 0x21, P0 ;  /* 0x000000210000780c */ /* 0x000fc60000744270 */
[----:B------:R3:W-:Y:S01]  /*11e30*/  @P3 STG.E desc[UR20][R4.64+0x80], R11 ;  /* 0x0000800b04003986 */ /* 0x0007e2000c101914 */
[----:B------:R-:W-:Y:S01]  /*11e40*/  ISETP.GT.AND P3, PT, R0, 0x28, P1 ;  /* 0x000000280000780c */ /* 0x000fe20000f64270 */
[----:B-1----:R-:W-:Y:S01]  /*11e50*/  FMUL R13, R247, UR11 ;  /* 0x0000000bf70d7c20 */ /* 0x002fe20008400000 */
[----:B------:R-:W-:-:S04]  /*11e60*/  F2FP.TF32.F32.PACK_B R9, R9 ;  /* 0x00000009ff09723e */ /* 0x000fc800024050ff */
[----:B------:R-:W-:Y:S01]  /*11e70*/  F2FP.TF32.F32.PACK_B R13, R13 ;  /* 0x0000000dff0d723e */ /* 0x000fe200024050ff */
[----:B--2---:R-:W-:Y:S02]  /*11e80*/  FMUL R7, R246, UR11 ;  /* 0x0000000bf6077c20 */ /* 0x004fe40008400000 */
[----:B------:R1:W-:Y:S01]  /*11e90*/  @P2 STG.E desc[UR20][R4.64+0x84], R9 ;  /* 0x0000840904002986 */ /* 0x0003e2000c101914 */
[C---:B------:R-:W-:Y:S02]  /*11ea0*/  ISETP.GT.AND P2, PT, R0.reuse, 0x28, P0 ;  /* 0x000000280000780c */ /* 0x040fe40000744270 */
[----:B------:R-:W-:Y:S01]  /*11eb0*/  F2FP.TF32.F32.PACK_B R7, R7 ;  /* 0x00000007ff07723e */ /* 0x000fe200024050ff */
[----:B------:R-:W-:Y:S01]  /*11ec0*/  @P3 STG.E desc[UR20][R2.64+0xa0], R13 ;  /* 0x0000a00d02003986 */ /* 0x000fe2000c101914 */
[C---:B------:R-:W-:Y:S01]  /*11ed0*/  ISETP.GT.AND P3, PT, R0.reuse, 0x29, P0 ;  /* 0x000000290000780c */ /* 0x040fe20000764270 */
[----:B---3--:R-:W-:Y:S02]  /*11ee0*/  FMUL R11, R245, UR11 ;  /* 0x0000000bf50b7c20 */ /* 0x008fe40008400000 */
[----:B------:R2:W-:Y:S01]  /*11ef0*/  @P4 STG.E desc[UR20][R2.64+0xa4], R7 ;  /* 0x0000a40702004986 */ /* 0x0005e2000c101914 */
[----:B------:R-:W-:Y:S01]  /*11f00*/  ISETP.GT.AND P4, PT, R0, 0x30, P1 ;  /* 0x000000300000780c */ /* 0x000fe20000f84270 */
[----:B-1----:R-:W-:Y:S01]  /*11f10*/  FMUL R9, R244, UR11 ;  /* 0x0000000bf4097c20 */ /* 0x002fe20008400000 */
[----:B------:R-:W-:-:S04]  /*11f20*/  F2FP.TF32.F32.PACK_B R11, R11 ;  /* 0x0000000bff0b723e */ /* 0x000fc800024050ff */
[----:B------:R-:W-:Y:S01]  /*11f30*/  F2FP.TF32.F32.PACK_B R9, R9 ;  /* 0x00000009ff09723e */ /* 0x000fe200024050ff */
[----:B------:R1:W-:Y:S01]  /*11f40*/  @P2 STG.E desc[UR20][R4.64+0xa0], R11 ;  /* 0x0000a00b04002986 */ /* 0x0003e2000c101914 */
[----:B------:R-:W-:-:S03]  /*11f50*/  ISETP.GT.AND P2, PT, R0, 0x30, P0 ;  /* 0x000000300000780c */ /* 0x000fc60000744270 */
[----:B------:R3:W-:Y:S01]  /*11f60*/  @P3 STG.E desc[UR20][R4.64+0xa4], R9 ;  /* 0x0000a40904003986 */ /* 0x0007e2000c101914 */
[C---:B------:R-:W-:Y:S01]  /*11f70*/  ISETP.GT.AND P3, PT, R0.reuse, 0x31, P0 ;  /* 0x000000310000780c */ /* 0x040fe20000764270 */
[----:B--2---:R-:W-:Y:S02]  /*11f80*/  FMUL R7, R243, UR11 ;  /* 0x0000000bf3077c20 */ /* 0x004fe40008400000 */
[----:B------:R2:W-:Y:S01]  /*11f90*/  @P5 STG.E desc[UR20][R2.64+0xc4], R17 ;  /* 0x0000c41102005986 */ /* 0x0005e2000c101914 */
[----:B------:R-:W-:Y:S01]  /*11fa0*/  ISETP.GT.AND P5, PT, R0, 0x39, P1 ;  /* 0x000000390000780c */ /* 0x000fe20000fa4270 */
[----:B-1----:R-:W-:Y:S02]  /*11fb0*/  FMUL R11, R242, UR11 ;  /* 0x0000000bf20b7c20 */ /* 0x002fe40008400000 */
[----:B------:R-:W-:Y:S01]  /*11fc0*/  @P4 STG.E desc[UR20][R2.64+0xc0], R15 ;  /* 0x0000c00f02004986 */ /* 0x000fe2000c101914 */
[----:B------:R-:W-:Y:S01]  /*11fd0*/  ISETP.GT.AND P4, PT, R0, 0x38, P1 ;  /* 0x000000380000780c */ /* 0x000fe20000f84270 */
[----:B------:R-:W-:Y:S01]  /*11fe0*/  FMUL R13, R241, UR11 ;  /* 0x0000000bf10d7c20 */ /* 0x000fe20008400000 */
[----:B------:R-:W-:-:S02]  /*11ff0*/  F2FP.TF32.F32.PACK_B R7, R7 ;  /* 0x00000007ff07723e */ /* 0x000fc400024050ff */
[----:B------:R-:W-:Y:S02]  /*12000*/  F2FP.TF32.F32.PACK_B R11, R11 ;  /* 0x0000000bff0b723e */ /* 0x000fe400024050ff */
[----:B------:R-:W-:Y:S01]  /*12010*/  F2FP.TF32.F32.PACK_B R13, R13 ;  /* 0x0000000dff0d723e */ /* 0x000fe200024050ff */
[----:B------:R1:W-:Y:S01]  /*12020*/  @P2 STG.E desc[UR20][R4.64+0xc0], R7 ;  /* 0x0000c00704002986 */ /* 0x0003e2000c101914 */
[----:B------:R-:W-:-:S03]  /*12030*/  ISETP.GT.AND P2, PT, R0, 0x38, P0 ;  /* 0x000000380000780c */ /* 0x000fc60000744270 */
[----:B------:R4:W-:Y:S01]  /*12040*/  @P3 STG.E desc[UR20][R4.64+0xc4], R11 ;  /* 0x0000c40b04003986 */ /* 0x0009e2000c101914 */
[----:B------:R-:W-:Y:S01]  /*12050*/  ISETP.GT.AND P3, PT, R0, 0x39, P0 ;  /* 0x000000390000780c */ /* 0x000fe20000764270 */
[----:B---3--:R-:W-:Y:S02]  /*12060*/  FMUL R9, R240, UR11 ;  /* 0x0000000bf0097c20 */ /* 0x008fe40008400000 */
[----:B------:R-:W-:Y:S01]  /*12070*/  @P5 STG.E desc[UR20][R2.64+0xe4], R19 ;  /* 0x0000e41302005986 */ /* 0x000fe2000c101914 */
[C---:B------:R-:W-:Y:S01]  /*12080*/  ISETP.GT.AND P5, PT, R0.reuse, 0x41, P1 ;  /* 0x000000410000780c */ /* 0x040fe20000fa4270 */
[----:B--2---:R-:W-:Y:S01]  /*12090*/  FMUL R17, R237, UR11 ;  /* 0x0000000bed117c20 */ /* 0x004fe20008400000 */
[----:B-1----:R-:W-:Y:S01]  /*120a0*/  FMUL R7, R239, UR11 ;  /* 0x0000000bef077c20 */ /* 0x002fe20008400000 */
[----:B------:R1:W-:Y:S01]  /*120b0*/  @P4 STG.E desc[UR20][R2.64+0xe0], R13 ;  /* 0x0000e00d02004986 */ /* 0x0003e2000c101914 */
[----:B------:R-:W-:Y:S01]  /*120c0*/  ISETP.GT.AND P4, PT, R0, 0x40, P1 ;  /* 0x000000400000780c */ /* 0x000fe20000f84270 */
[----:B------:R-:W-:Y:S01]  /*120d0*/  FMUL R15, R238, UR11 ;  /* 0x0000000bee0f7c20 */ /* 0x000fe20008400000 */
[----:B------:R-:W-:-:S02]  /*120e0*/  F2FP.TF32.F32.PACK_B R9, R9 ;  /* 0x00000009ff09723e */ /* 0x000fc400024050ff */
[----:B------:R-:W-:Y:S02]  /*120f0*/  F2FP.TF32.F32.PACK_B R7, R7 ;  /* 0x00000007ff07723e */ /* 0x000fe400024050ff */
[----:B------:R-:W-:Y:S01]  /*12100*/  F2FP.TF32.F32.PACK_B R17, R17 ;  /* 0x00000011ff11723e */ /* 0x000fe200024050ff */
[----:B------:R2:W-:Y:S01]  /*12110*/  @P2 STG.E desc[UR20][R4.64+0xe0], R9 ;  /* 0x0000e00904002986 */ /* 0x0005e2000c101914 */
[----:B------:R-:W-:Y:S02]  /*12120*/  F2FP.TF32.F32.PACK_B R15, R15 ;  /* 0x0000000fff0f723e */ /* 0x000fe400024050ff */
[C---:B------:R-:W-:Y:S01]  /*12130*/  ISETP.GT.AND P2, PT, R0.reuse, 0x40, P0 ;  /* 0x000000400000780c */ /* 0x040fe20000744270 */
[----:B------:R3:W-:Y:S01]  /*12140*/  @P3 STG.E desc[UR20][R4.64+0xe4], R7 ;  /* 0x0000e40704003986 */ /* 0x0007e2000c101914 */
[----:B------:R-:W-:Y:S01]  /*12150*/  ISETP.GT.AND P3, PT, R0, 0x41, P0 ;  /* 0x000000410000780c */ /* 0x000fe20000764270 */
[----:B----4-:R-:W-:Y:S02]  /*12160*/  FMUL R11, R236, UR11 ;  /* 0x0000000bec0b7c20 */ /* 0x010fe40008400000 */
[----:B------:R-:W-:Y:S01]  /*12170*/  @P5 STG.E desc[UR20][R2.64+0x104], R17 ;  /* 0x0001041102005986 */ /* 0x000fe2000c101914 */
[C---:B------:R-:W-:Y:S01]  /*12180*/  ISETP.GT.AND P5, PT, R0.reuse, 0x49, P1 ;  /* 0x000000490000780c */ /* 0x040fe20000fa4270 */
[----:B-1----:R-:W-:Y:S01]  /*12190*/  FMUL R13, R235, UR11 ;  /* 0x0000000beb0d7c20 */ /* 0x002fe20008400000 */
[----:B------:R-:W-:Y:S01]  /*121a0*/  FMUL R19, R233, UR11 ;  /* 0x0000000be9137c20 */ /* 0x000fe20008400000 */
[----:B------:R1:W-:Y:S01]  /*121b0*/  @P4 STG.E desc[UR20][R2.64+0x100], R15 ;  /* 0x0001000f02004986 */ /* 0x0003e2000c101914 */
[----:B------:R-:W-:Y:S01]  /*121c0*/  ISETP.GT.AND P4, PT, R0, 0x48, P1 ;  /* 0x000000480000780c */ /* 0x000fe20000f84270 */
[----:B--2---:R-:W-:Y:S01]  /*121d0*/  FMUL R9, R234, UR11 ;  /* 0x0000000bea097c20 */ /* 0x004fe20008400000 */
[----:B------:R-:W-:Y:S01]  /*121e0*/  F2FP.TF32.F32.PACK_B R11, R11 ;  /* 0x0000000bff0b723e */ /* 0x000fe200024050ff */
[----:B---3--:R-:W-:Y:S01]  /*121f0*/  FMUL R7, R232, UR11 ;  /* 0x0000000be8077c20 */ /* 0x008fe20008400000 */
[----:B------:R-:W-:-:S02]  /*12200*/  F2FP.TF32.F32.PACK_B R13, R13 ;  /* 0x0000000dff0d723e */ /* 0x000fc400024050ff */
[----:B------:R-:W-:Y:S01]  /*12210*/  F2FP.TF32.F32.PACK_B R19, R19 ;  /* 0x00000013ff13723e */ /* 0x000fe200024050ff */
[----:B------:R2:W-:Y:S01]  /*12220*/  @P2 STG.E desc[UR20][R4.64+0x100], R11 ;  /* 0x0001000b04002986 */ /* 0x0005e2000c101914 */
[----:B------:R-:W-:Y:S02]  /*12230*/  F2FP.TF32.F32.PACK_B R9, R9 ;  /* 0x00000009ff09723e */ /* 0x000fe400024050ff */
[----:B------:R-:W-:Y:S01]  /*12240*/  F2FP.TF32.F32.PACK_B R7, R7 ;  /* 0x00000007ff07723e */ /* 0x000fe200024050ff */
[----:B------:R3:W-:Y:S01]  /*12250*/  @P3 STG.E desc[UR20][R4.64+0x104], R13 ;  /* 0x0001040d04003986 */ /* 0x0007e2000c101914 */
[----:B------:R-:W-:-:S03]  /*12260*/  ISETP.GT.AND P2, PT, R0, 0x49, P0 ;  /* 0x000000490000780c */ /* 0x000fc60000744270 */
[----:B------:R-:W-:Y:S01]  /*12270*/  @P5 STG.E desc[UR20][R2.64+0x124], R19 ;  /* 0x0001241302005986 */ /* 0x000fe2000c101914 */
[----:B------:R-:W-:Y:S01]  /*12280*/  ISETP.GT.AND P5, PT, R0, 0x50, P1 ;  /* 0x000000500000780c */ /* 0x000fe20000fa4270 */
[----:B-1----:R-:W-:Y:S02]  /*12290*/  FMUL R15, R231, UR11 ;  /* 0x0000000be70f7c20 */ /* 0x002fe40008400000 */
[----:B------:R1:W-:Y:S01]  /*122a0*/  @P4 STG.E desc[UR20][R2.64+0x120], R9 ;  /* 0x0001200902004986 */ /* 0x0003e2000c101914 */
[----:B--2---:R-:W-:Y:S01]  /*122b0*/  FMUL R11, R230, UR11 ;  /* 0x0000000be60b7c20 */ /* 0x004fe20008400000 */
[C---:B------:R-:W-:Y:S02]  /*122c0*/  ISETP.GT.AND P3, PT, R0.reuse, 0x50, P0 ;  /* 0x000000500000780c */ /* 0x040fe40000764270 */
[----:B------:R2:W-:Y:S01]  /*122d0*/  @P6 STG.E desc[UR20][R4.64+0x120], R7 ;  /* 0x0001200704006986 */ /* 0x0005e2000c101914 */
[----:B------:R-:W-:Y:S01]  /*122e0*/  ISETP.GT.AND P6, PT, R0, 0x51, P1 ;  /* 0x000000510000780c */ /* 0x000fe20000fc4270 */
[----:B------:R-:W-:Y:S01]  /*122f0*/  FMUL R17, R229, UR11 ;  /* 0x0000000be5117c20 */ /* 0x000fe20008400000 */
[----:B------:R-:W-:-:S02]  /*12300*/  F2FP.TF32.F32.PACK_B R15, R15 ;  /* 0x0000000fff0f723e */ /* 0x000fc400024050ff */
[----:B------:R-:W-:Y:S02]  /*12310*/  F2FP.TF32.F32.PACK_B R11, R11 ;  /* 0x0000000bff0b723e */ /* 0x000fe400024050ff */
[C---:B------:R-:W-:Y:S01]  /*12320*/  ISETP.GT.AND P4, PT, R0.reuse, 0x51, P0 ;  /* 0x000000510000780c */ /* 0x040fe20000784270 */
[----:B------:R-:W-:Y:S01]  /*12330*/  @P2 STG.E desc[UR20][R4.64+0x124], R15 ;  /* 0x0001240f04002986 */ /* 0x000fe2000c101914 */
[----:B------:R-:W-:Y:S02]  /*12340*/  F2FP.TF32.F32.PACK_B R17, R17 ;  /* 0x00000011ff11723e */ /* 0x000fe400024050ff */
[C---:B------:R-:W-:Y:S01]  /*12350*/  ISETP.GT.AND P2, PT, R0.reuse, 0x58, P1 ;  /* 0x000000580000780c */ /* 0x040fe20000f44270 */
[----:B------:R-:W-:Y:S01]  /*12360*/  @P5 STG.E desc[UR20][R2.64+0x140], R11 ;  /* 0x0001400b02005986 */ /* 0x000fe2000c101914 */
[----:B------:R-:W-:Y:S01]  /*12370*/  ISETP.GT.AND P5, PT, R0, 0x59, P1 ;  /* 0x000000590000780c */ /* 0x000fe20000fa4270 */
[----:B---3--:R-:W-:Y:S01]  /*12380*/  FMUL R13, R228, UR11 ;  /* 0x0000000be40d7c20 */ /* 0x008fe20008400000 */
[----:B-1----:R-:W-:Y:S01]  /*12390*/  FMUL R9, R227, UR11 ;  /* 0x0000000be3097c20 */ /* 0x002fe20008400000 */
[----:B------:R-:W-:Y:S01]  /*123a0*/  @P6 STG.E desc[UR20][R2.64+0x144], R17 ;  /* 0x0001441102006986 */ /* 0x000fe2000c101914 */
[----:B------:R-:W-:-:S03]  /*123b0*/  ISETP.GT.AND P6, PT, R0, 0x58, P0 ;  /* 0x000000580000780c */ /* 0x000fc600007c4270 */
[----:B------:R-:W-:Y:S01]  /*123c0*/  @P3 STG.E desc[UR20][R4.64+0x140], R21 ;  /* 0x0001401504003986 */ /* 0x000fe2000c101914 */
[----:B------:R-:W-:Y:S02]  /*123d0*/  ISETP.GT.AND P3, PT, R0, 0x59, P0 ;  /* 0x000000590000780c */ /* 0x000fe40000764270 */
[----:B------:R-:W-:Y:S01]  /*123e0*/  F2FP.TF32.F32.PACK_B R13, R13 ;  /* 0x0000000dff0d723e */ /* 0x000fe200024050ff */
[----:B------:R-:W-:Y:S01]  /*123f0*/  FMUL R19, R226, UR11 ;  /* 0x0000000be2137c20 */ /* 0x000fe20008400000 */
[----:B------:R-:W-:Y:S01]  /*12400*/  F2FP.TF32.F32.PACK_B R9, R9 ;  /* 0x00000009ff09723e */ /* 0x000fe200024050ff */
[----:B------:R-:W-:Y:S01]  /*12410*/  @P4 STG.E desc[UR20][R4.64+0x144], R23 ;  /* 0x0001441704004986 */ /* 0x000fe2000c101914 */
[----:B------:R-:W-:-:S03]  /*12420*/  ISETP.GT.AND P4, PT, R0, 0x60, P1 ;  /* 0x000000600000780c */ /* 0x000fc60000f84270 */
[----:B------:R-:W-:Y:S01]  /*12430*/  @P2 STG.E desc[UR20][R2.64+0x160], R13 ;  /* 0x0001600d02002986 */ /* 0x000fe2000c101914 */
[C---:B------:R-:W-:Y:S02]  /*12440*/  ISETP.GT.AND P2, PT, R0.reuse, 0x61, P1 ;  /* 0x000000610000780c */ /* 0x040fe40000f44270 */
[----:B------:R-:W-:Y:S01]  /*12450*/  F2FP.TF32.F32.PACK_B R19, R19 ;  /* 0x00000013ff13723e */ /* 0x000fe200024050ff */
[----:B------:R1:W-:Y:S01]  /*12460*/  @P5 STG.E desc[UR20][R2.64+0x164], R9 ;  /* 0x0001640902005986 */ /* 0x0003e2000c101914 */
[----:B------:R-:W-:-:S03]  /*12470*/  ISETP.GT.AND P5, PT, R0, 0x60, P0 ;  /* 0x000000600000780c */ /* 0x000fc600007a4270 */
[----:B------:R-:W-:Y:S01]  /*12480*/  @P6 STG.E desc[UR20][R4.64+0x160], R217 ;  /* 0x000160d904006986 */ /* 0x000fe2000c101914 */
[----:B------:R-:W-:-:S03]  /*12490*/  ISETP.GT.AND P6, PT, R0, 0x61, P0 ;  /* 0x000000610000780c */ /* 0x000fc600007c4270 */
[----:B------:R-:W-:Y:S01]  /*124a0*/  @P3 STG.E desc[UR20][R4.64+0x164], R19 ;  /* 0x0001641304003986 */ /* 0x000fe2000c101914 */
[----:B------:R-:W-:Y:S01]  /*124b0*/  ISETP.GT.AND P3, PT, R0, 0x69, P1 ;  /* 0x000000690000780c */ /* 0x000fe20000f64270 */
[----:B--2---:R-:W-:Y:S01]  /*124c0*/  FMUL R7, R225, UR11 ;  /* 0x0000000be1077c20 */ /* 0x004fe20008400000 */
[----:B------:R-:W-:Y:S01]  /*124d0*/  FMUL R227, R222, UR11 ;  /* 0x0000000bdee37c20 */ /* 0x000fe20008400000 */
[----:B------:R-:W-:Y:S01]  /*124e0*/  @P4 STG.E desc[UR20][R2.64+0x180], R219 ;  /* 0x000180db02004986 */ /* 0x000fe2000c101914 */
[C---:B------:R-:W-:Y:S02]  /*124f0*/  ISETP.GT.AND P4, PT, R0.reuse, 0x68, P1 ;  /* 0x000000680000780c */ /* 0x040fe40000f84270 */
[----:B------:R-:W-:Y:S01]  /*12500*/  F2FP.TF32.F32.PACK_B R7, R7 ;  /* 0x00000007ff07723e */ /* 0x000fe200024050ff */
[----:B------:R-:W-:Y:S01]  /*12510*/  @P2 STG.E desc[UR20][R2.64+0x184], R221 ;  /* 0x000184dd02002986 */ /* 0x000fe2000c101914 */
[----:B------:R-:W-:Y:S01]  /*12520*/  ISETP.GT.AND P2, PT, R0, 0x68, P0 ;  /* 0x000000680000780c */ /* 0x000fe20000744270 */
[----:B------:R-:W-:Y:S01]  /*12530*/  FMUL R225, R224, UR11 ;  /* 0x0000000be0e17c20 */ /* 0x000fe20008400000 */
[----:B------:R-:W-:Y:S01]  /*12540*/  F2FP.TF32.F32.PACK_B R227, R227 ;  /* 0x000000e3ffe3723e */ /* 0x000fe200024050ff */
[----:B------:R-:W-:Y:S01]  /*12550*/  @P5 STG.E desc[UR20][R4.64+0x180], R223 ;  /* 0x000180df04005986 */ /* 0x000fe2000c101914 */
[----:B------:R-:W-:Y:S01]  /*12560*/  ISETP.GT.AND P5, PT, R0, 0x69, P0 ;  /* 0x000000690000780c */ /* 0x000fe200007a4270 */
[----:B------:R-:W-:Y:S01]  /*12570*/  FMUL R229, R220, UR11 ;  /* 0x0000000bdce57c20 */ /* 0x000fe20008400000 */
[----:B------:R-:W-:Y:S01]  /*12580*/  FMUL R231, R218, UR11 ;  /* 0x0000000bdae77c20 */ /* 0x000fe20008400000 */
[----:B------:R2:W-:Y:S01]  /*12590*/  @P6 STG.E desc[UR20][R4.64+0x184], R7 ;  /* 0x0001840704006986 */ /* 0x0005e2000c101914 */
[----:B------:R-:W-:-:S03]  /*125a0*/  F2FP.TF32.F32.PACK_B R225, R225 ;  /* 0x000000e1ffe1723e */ /* 0x000fc600024050ff */
        /* <DEDUP_REMOVED lines=8> */
[----:B------:R-:W-:Y:S01]  /*12630*/  ISETP.GT.AND P2, PT, R0, 0x70, P0 ;  /* 0x000000700000780c */ /* 0x000fe20000744270 */
[----:B------:R-:W-:Y:S01]  /*12640*/  FMUL R233, R216, UR11 ;  /* 0x0000000bd8e97c20 */ /* 0x000fe20008400000 */
[----:B------:R-:W-:Y:S01]  /*12650*/  F2FP.TF32.F32.PACK_B R235, R235 ;  /* 0x000000ebffeb723e */ /* 0x000fe200024050ff */
[----:B------:R-:W-:Y:S01]  /*12660*/  @P5 STG.E desc[UR20][R4.64+0x1a4], R231 ;  /* 0x0001a4e704005986 */ /* 0x000fe2000c101914 */
[C---:B------:R-:W-:Y:S02]  /*12670*/  ISETP.GT.AND P4, PT, R0.reuse, 0x71, P0 ;  /* 0x000000710000780c */ /* 0x040fe40000784270 */
[----:B------:R-:W-:Y:S01]  /*12680*/  ISETP.GT.AND P5, PT, R0, 0x78, P1 ;  /* 0x000000780000780c */ /* 0x000fe20000fa4270 */
[----:B------:R-:W-:Y:S01]  /*12690*/  FMUL R237, R20, UR11 ;  /* 0x0000000b14ed7c20 */ /* 0x000fe20008400000 */
[----:B------:R-:W-:Y:S01]  /*126a0*/  ISETP.GT.AND P1, PT, R0, 0x79, P1 ;  /* 0x000000790000780c */ /* 0x000fe20000f24270 */
[----:B------:R-:W-:Y:S01]  /*126b0*/  FMUL R239, R18, UR11 ;  /* 0x0000000b12ef7c20 */ /* 0x000fe20008400000 */
[----:B------:R-:W-:Y:S01]  /*126c0*/  FMUL R243, R12, UR11 ;  /* 0x0000000b0cf37c20 */ /* 0x000fe20008400000 */
[----:B------:R-:W-:Y:S01]  /*126d0*/  @P3 STG.E desc[UR20][R2.64+0x1c4], R235 ;  /* 0x0001c4eb02003986 */ /* 0x000fe2000c101914 */
[----:B------:R-:W-:-:S02]  /*126e0*/  F2FP.TF32.F32.PACK_B R233, R233 ;  /* 0x000000e9ffe9723e */ /* 0x000fc400024050ff */
[----:B------:R-:W-:Y:S01]  /*126f0*/  ISETP.GT.AND P3, PT, R0, 0x78, P0 ;  /* 0x000000780000780c */ /* 0x000fe20000764270 */
[----:B------:R-:W-:Y:S01]  /*12700*/  FMUL R241, R16, UR11 ;  /* 0x0000000b10f17c20 */ /* 0x000fe20008400000 */
[----:B------:R-:W-:Y:S01]  /*12710*/  F2FP.TF32.F32.PACK_B R237, R237 ;  /* 0x000000edffed723e */ /* 0x000fe200024050ff */
[----:B------:R-:W-:Y:S01]  /*12720*/  FMUL R245, R10, UR11 ;  /* 0x0000000b0af57c20 */ /* 0x000fe20008400000 */
[----:B------:R-:W-:Y:S02]  /*12730*/  F2FP.TF32.F32.PACK_B R239, R239 ;  /* 0x000000efffef723e */ /* 0x000fe400024050ff */
[----:B------:R-:W-:Y:S01]  /*12740*/  F2FP.TF32.F32.PACK_B R243, R243 ;  /* 0x000000f3fff3723e */ /* 0x000fe200024050ff */
[----:B------:R-:W-:Y:S01]  /*12750*/  @P6 STG.E desc[UR20][R2.64+0x1c0], R233 ;  /* 0x0001c0e902006986 */ /* 0x000fe2000c101914 */
[----:B------:R-:W-:Y:S01]  /*12760*/  F2FP.TF32.F32.PACK_B R241, R241 ;  /* 0x000000f1fff1723e */ /* 0x000fe200024050ff */
[----:B------:R-:W-:Y:S02]  /*12770*/  USHF.L.U32 UR6, UR14, 0x6, URZ ;  /* 0x000000060e067899 */ /* 0x000fe4000800063f */
[----:B------:R-:W-:Y:S01]  /*12780*/  @P2 STG.E desc[UR20][R4.64+0x1c0], R237 ;  /* 0x0001c0ed04002986 */ /* 0x000fe2000c101914 */
[----:B------:R-:W-:-:S03]  /*12790*/  F2FP.TF32.F32.PACK_B R245, R245 ;  /* 0x000000f5fff5723e */ /* 0x000fc600024050ff */
[----:B------:R-:W-:Y:S01]  /*127a0*/  @P4 STG.E desc[UR20][R4.64+0x1c4], R239 ;  /* 0x0001c4ef04004986 */ /* 0x000fe2000c101914 */
[----:B------:R-:W-:-:S03]  /*127b0*/  USHF.L.U64.HI UR7, UR14, 0x6, UR15 ;  /* 0x000000060e077899 */ /* 0x000fc6000801020f */
[----:B------:R-:W-:Y:S01]  /*127c0*/  @P1 STG.E desc[UR20][R2.64+0x1e4], R243 ;  /* 0x0001e4f302001986 */ /* 0x000fe2000c101914 */
[----:B------:R-:W-:Y:S01]  /*127d0*/  ISETP.GT.AND P1, PT, R14, 0x40, PT ;  /* 0x000000400e00780c */ /* 0x000fe20003f24270 */
[----:B------:R-:W-:Y:S01]  /*127e0*/  USHF.L.U32 UR10, UR6, 0x2, URZ ;  /* 0x00000002060a7899 */ /* 0x000fe2000800063f */
[C---:B------:R-:W-:Y:S01]  /*127f0*/  ISETP.GT.AND P2, PT, R0.reuse, 0x79, P0 ;  /* 0x000000790000780c */ /* 0x040fe20000744270 */
[----:B------:R-:W-:Y:S01]  /*12800*/  @P5 STG.E desc[UR20][R2.64+0x1e0], R241 ;  /* 0x0001e0f102005986 */ /* 0x000fe2000c101914 */
[----:B------:R-:W-:Y:S01]  /*12810*/  ISETP.GT.AND P5, PT, R0, 0x1, P1 ;  /* 0x000000010000780c */ /* 0x000fe20000fa4270 */
[----:B------:R-:W-:Y:S02]  /*12820*/  FMUL R8, R8, UR11 ;  /* 0x0000000b08087c20 */ /* 0x000fe40008400000 */
[----:B------:R-:W-:Y:S01]  /*12830*/  @P3 STG.E desc[UR20][R4.64+0x1e0], R245 ;  /* 0x0001e0f504003986 */ /* 0x000fe2000c101914 */
[----:B------:R-:W-:Y:S01]  /*12840*/  ISETP.GT.AND P3, PT, R0, RZ, P1 ;  /* 0x000000ff0000720c */ /* 0x000fe20000f64270 */
[----:B------:R-:W-:Y:S01]  /*12850*/  USHF.L.U64.HI UR6, UR6, 0x2, UR7 ;  /* 0x0000000206067899 */ /* 0x000fe20008010207 */
[----:B------:R-:W-:Y:S01]  /*12860*/  FMUL R153, R153, UR11 ;  /* 0x0000000b99997c20 */ /* 0x000fe20008400000 */
[----:B-1----:R-:W-:Y:S01]  /*12870*/  FMUL R9, R152, UR11 ;  /* 0x0000000b98097c20 */ /* 0x002fe20008400000 */
[----:B------:R-:W-:-:S02]  /*12880*/  IADD3 R6, P4, R2, UR10, RZ ;  /* 0x0000000a02067c10 */ /* 0x000fc4000ff9e0ff */
[----:B------:R-:W-:Y:S02]  /*12890*/  F2FP.TF32.F32.PACK_B R8, R8 ;  /* 0x00000008ff08723e */ /* 0x000fe400024050ff */
[----:B--2---:R-:W-:Y:S02]  /*128a0*/  IADD3.X R7, R3, UR6, RZ, P4, !PT ;  /* 0x0000000603077c10 */ /* 0x004fe4000a7fe4ff */
[----:B------:R-:W-:Y:S02]  /*128b0*/  F2FP.TF32.F32.PACK_B R153, R153 ;  /* 0x00000099ff99723e */ /* 0x000fe400024050ff */
[----:B------:R-:W-:Y:S02]  /*128c0*/  ISETP.GT.AND P0, PT, R14, 0x48, PT ;  /* 0x000000480e00780c */ /* 0x000fe40003f04270 */
[----:B------:R-:W-:Y:S01]  /*128d0*/  F2FP.TF32.F32.PACK_B R9, R9 ;  /* 0x00000009ff09723e */ /* 0x000fe200024050ff */
[----:B------:R1:W-:Y:S01]  /*128e0*/  @P2 STG.E desc[UR20][R4.64+0x1e4], R8 ;  /* 0x0001e40804002986 */ /* 0x0003e2000c101914 */
[----:B------:R-:W-:-:S03]  /*128f0*/  ISETP.GT.AND P2, PT, R0, RZ, P0 ;  /* 0x000000ff0000720c */ /* 0x000fc60000744270 */
[----:B------:R-:W-:Y:S01]  /*12900*/  @P5 STG.E desc[UR20][R6.64+0x4], R153 ;  /* 0x0000049906005986 */ /* 0x000fe2000c101914 */
[----:B------:R-:W-:Y:S01]  /*12910*/  ISETP.GT.AND P5, PT, R0, 0x1, P0 ;  /* 0x000000010000780c */ /* 0x000fe200007a4270 */
[----:B------:R-:W-:Y:S02]  /*12920*/  FMUL R13, R154, UR11 ;  /* 0x0000000b9a0d7c20 */ /* 0x000fe40008400000 */
[----:B------:R2:W-:Y:S01]  /*12930*/  @P3 STG.E desc[UR20][R6.64], R9 ;  /* 0x0000000906003986 */ /* 0x0005e2000c101914 */
[----:B------:R-:W-:Y:S01]  /*12940*/  ISETP.GT.AND P3, PT, R0, 0x9, P1 ;  /* 0x000000090000780c */ /* 0x000fe20000f64270 */
[----:B------:R-:W-:Y:S01]  /*12950*/  FMUL R155, R155, UR11 ;  /* 0x0000000b9b9b7c20 */ /* 0x000fe20008400000 */
[----:B------:R-:W-:Y:S01]  /*12960*/  IADD3 R10, P4, R6, UR9, RZ ;  /* 0x00000009060a7c10 */ /* 0x000fe2000ff9e0ff */
[----:B------:R-:W-:Y:S01]  /*12970*/  FMUL R157, R157, UR11 ;  /* 0x0000000b9d9d7c20 */ /* 0x000fe20008400000 */
[----:B------:R-:W-:Y:S02]  /*12980*/  F2FP.TF32.F32.PACK_B R13, R13 ;  /* 0x0000000dff0d723e */ /* 0x000fe400024050ff */
[----:B------:R-:W-:-:S02]  /*12990*/  IADD3.X R11, R7, UR8, RZ, P4, !PT ;  /* 0x00000008070b7c10 */ /* 0x000fc4000a7fe4ff */
[----:B------:R-:W-:Y:S01]  /*129a0*/  F2FP.TF32.F32.PACK_B R155, R155 ;  /* 0x0000009bff9b723e */ /* 0x000fe200024050ff */
[----:B-1----:R-:W-:Y:S01]  /*129b0*/  IMAD.U32 R5, RZ, RZ, UR9 ;  /* 0x00000009ff057e24 */ /* 0x002fe2000f8e00ff */
[----:B------:R-:W-:Y:S01]  /*129c0*/  F2FP.TF32.F32.PACK_B R157, R157 ;  /* 0x0000009dff9d723e */ /* 0x000fe200024050ff */
[----:B------:R-:W-:Y:S01]  /*129d0*/  @P2 STG.E desc[UR20][R10.64], R13 ;  /* 0x0000000d0a002986 */ /* 0x000fe2000c101914 */
[----:B------:R-:W-:Y:S01]  /*129e0*/  ISETP.GT.AND P6, PT, R0, 0x8, P1 ;  /* 0x000000080000780c */ /* 0x000fe20000fc4270 */
[----:B------:R-:W-:Y:S02]  /*129f0*/  IMAD.U32 R17, RZ, RZ, UR8 ;  /* 0x00000008ff117e24 */ /* 0x000fe4000f8e00ff */
[----:B------:R1:W-:Y:S01]  /*12a00*/  @P5 STG.E desc[UR20][R10.64+0x4], R155 ;  /* 0x0000049b0a005986 */ /* 0x0003e2000c101914 */
[----:B------:R-:W-:Y:S01]  /*12a10*/  FMUL R15, R156, UR11 ;  /* 0x0000000b9c0f7c20 */ /* 0x000fe20008400000 */
[----:B------:R-:W-:Y:S02]  /*12a20*/  ISETP.GT.AND P4, PT, R0, 0x8, P0 ;  /* 0x000000080000780c */ /* 0x000fe40000784270 */
[----:B------:R-:W-:Y:S01]  /*12a30*/  @P3 STG.E desc[UR20][R6.64+0x24], R157 ;  /* 0x0000249d06003986 */ /* 0x000fe2000c101914 */
[----:B------:R-:W-:Y:S01]  /*12a40*/  IADD3 R4, P3, P5, R5, UR10, R2 ;  /* 0x0000000a05047c10 */ /* 0x000fe2000fd7e002 */
[----:B--2---:R-:W-:Y:S01]  /*12a50*/  FMUL R9, R158, UR11 ;  /* 0x0000000b9e097c20 */ /* 0x004fe20008400000 */
[----:B------:R-:W-:-:S02]  /*12a60*/  ISETP.GT.AND P2, PT, R0, 0x9, P0 ;  /* 0x000000090000780c */ /* 0x000fc40000744270 */
[----:B------:R-:W-:Y:S02]  /*12a70*/  IADD3.X R5, R17, UR6, R3, P3, P5 ;  /* 0x0000000611057c10 */ /* 0x000fe40009fea403 */
[----:B------:R-:W-:Y:S01]  /*12a80*/  ISETP.GT.AND P5, PT, R0, 0x10, P1 ;  /* 0x000000100000780c */ /* 0x000fe20000fa4270 */
[----:B------:R-:W-:Y:S01]  /*12a90*/  FMUL R159, R159, UR11 ;  /* 0x0000000b9f9f7c20 */ /* 0x000fe20008400000 */
[----:B------:R-:W-:Y:S01]  /*12aa0*/  F2FP.TF32.F32.PACK_B R15, R15 ;  /* 0x0000000fff0f723e */ /* 0x000fe200024050ff */
[----:B-1----:R-:W-:Y:S01]  /*12ab0*/  FMUL R11, R160, UR11 ;  /* 0x0000000ba00b7c20 */ /* 0x002fe20008400000 */
[----:B------:R-:W-:Y:S02]  /*12ac0*/  F2FP.TF32.F32.PACK_B R9, R9 ;  /* 0x00000009ff09723e */ /* 0x000fe400024050ff */
[----:B------:R-:W-:Y:S01]  /*12ad0*/  F2FP.TF32.F32.PACK_B R159, R159 ;  /* 0x0000009fff9f723e */ /* 0x000fe200024050ff */
[----:B------:R-:W-:Y:S01]  /*12ae0*/  @P6 STG.E desc[UR20][R6.64+0x20], R15 ;  /* 0x0000200f06006986 */ /* 0x000fe2000c101914 */
[----:B------:R-:W-:-:S02]  /*12af0*/  ISETP.GT.AND P6, PT, R0, 0x11, P1 ;  /* 0x000000110000780c */ /* 0x000fc40000fc4270 */
[----:B------:R-:W-:Y:S01]  /*12b00*/  F2FP.TF32.F32.PACK_B R11, R11 ;  /* 0x0000000bff0b723e */ /* 0x000fe200024050ff */
[----:B------:R1:W-:Y:S01]  /*12b10*/  @P4 STG.E desc[UR20][R4.64+0x20], R9 ;  /* 0x0000200904004986 */ /* 0x0003e2000c101914 */
[C---:B------:R-:W-:Y:S01]  /*12b20*/  ISETP.GT.AND P3, PT, R0.reuse, 0x10, P0 ;  /* 0x000000100000780c */ /* 0x040fe20000764270 */
[----:B------:R-:W-:Y:S01]  /*12b30*/  FMUL R161, R161, UR11 ;  /* 0x0000000ba1a17c20 */ /* 0x000fe20008400000 */
[----:B------:R-:W-:Y:S01]  /*12b40*/  ISETP.GT.AND P4, PT, R0, 0x11, P0 ;  /* 0x000000110000780c */ /* 0x000fe20000784270 */
[----:B------:R-:W-:Y:S01]  /*12b50*/  @P2 STG.E desc[UR20][R4.64+0x24], R159 ;  /* 0x0000249f04002986 */ /* 0x000fe2000c101914 */
[----:B------:R-:W-:Y:S01]  /*12b60*/  FMUL R13, R162, UR11 ;  /* 0x0000000ba20d7c20 */ /* 0x000fe20008400000 */
[----:B------:R-:W-:Y:S02]  /*12b70*/  FMUL R163, R163, UR11 ;  /* 0x0000000ba3a37c20 */ /* 0x000fe40008400000 */
[----:B------:R2:W-:Y:S01]  /*12b80*/  @P5 STG.E desc[UR20][R6.64+0x40], R11 ;  /* 0x0000400b06005986 */ /* 0x0005e2000c101914 */
[----:B------:R-:W-:-:S02]  /*12b90*/  ISETP.GT.AND P5, PT, R0, 0x18, P1 ;  /* 0x000000180000780c */ /* 0x000fc40000fa4270 */
[----:B------:R-:W-:Y:S01]  /*12ba0*/  F2FP.TF32.F32.PACK_B R161, R161 ;  /* 0x000000a1ffa1723e */ /* 0x000fe200024050ff */
[----:B-1----:R-:W-:Y:S01]  /*12bb0*/  FMUL R9, R164, UR11 ;  /* 0x0000000ba4097c20 */ /* 0x002fe20008400000 */
[----:B------:R-:W-:Y:S02]  /*12bc0*/  F2FP.TF32.F32.PACK_B R13, R13 ;  /* 0x0000000dff0d723e */ /* 0x000fe400024050ff */
[----:B------:R-:W-:Y:S01]  /*12bd0*/  F2FP.TF32.F32.PACK_B R163, R163 ;  /* 0x000000a3ffa3723e */ /* 0x000fe200024050ff */
[----:B------:R-:W-:Y:S01]  /*12be0*/  @P6 STG.E desc[UR20][R6.64+0x44], R161 ;  /* 0x000044a106006986 */ /* 0x000fe2000c101914 */
[C---:B------:R-:W-:Y:S02]  /*12bf0*/  ISETP.GT.AND P6, PT, R0.reuse, 0x19, P1 ;  /* 0x000000190000780c */ /* 0x040fe40000fc4270 */
[----:B------:R-:W-:Y:S01]  /*12c00*/  F2FP.TF32.F32.PACK_B R9, R9 ;  /* 0x00000009ff09723e */ /* 0x000fe200024050ff */
[----:B------:R1:W-:Y:S01]  /*12c10*/  @P3 STG.E desc[UR20][R4.64+0x40], R13 ;  /* 0x0000400d04003986 */ /* 0x0003e2000c101914 */
[C---:B------:R-:W-:Y:S01]  /*12c20*/  ISETP.GT.AND P2, PT, R0.reuse, 0x18, P0 ;  /* 0x000000180000780c */ /* 0x040fe20000744270 */
[----:B------:R-:W-:Y:S01]  /*12c30*/  FMUL R165, R165, UR11 ;  /* 0x0000000ba5a57c20 */ /* 0x000fe20008400000 */
[C---:B------:R-:W-:Y:S01]  /*12c40*/  ISETP.GT.AND P3, PT, R0.reuse, 0x19, P0 ;  /* 0x000000190000780c */ /* 0x040fe20000764270 */
[----:B------:R-:W-:Y:S01]  /*12c50*/  @P4 STG.E desc[UR20][R4.64+0x44], R163 ;  /* 0x000044a304004986 */ /* 0x000fe2000c101914 */
[----:B------:R-:W-:Y:S01]  /*12c60*/  ISETP.GT.AND P4, PT, R0, 0x20, P1 ;  /* 0x000000200000780c */ /* 0x000fe20000f84270 */
[----:B--2---:R-:W-:Y:S01]  /*12c70*/  FMUL R11, R166, UR11 ;  /* 0x0000000ba60b7c20 */ /* 0x004fe20008400000 */
[----:B------:R-:W-:Y:S01]  /*12c80*/  FMUL R167, R167, UR11 ;  /* 0x0000000ba7a77c20 */ /* 0x000fe20008400000 */
[----:B------:R2:W-:Y:S01]  /*12c90*/  @P5 STG.E desc[UR20][R6.64+0x60], R9 ;  /* 0x0000600906005986 */ /* 0x0005e2000c101914 */
[----:B------:R-:W-:Y:S01]  /*12ca0*/  ISETP.GT.AND P5, PT, R0, 0x21, P1 ;  /* 0x000000210000780c */ /* 0x000fe20000fa4270 */
[----:B-1----:R-:W-:Y:S01]  /*12cb0*/  FMUL R13, R168, UR11 ;  /* 0x0000000ba80d7c20 */ /* 0x002fe20008400000 */
[----:B------:R-:W-:Y:S01]  /*12cc0*/  F2FP.TF32.F32.PACK_B R165, R165 ;  /* 0x000000a5ffa5723e */ /* 0x000fe200024050ff */
[----:B------:R-:W-:Y:S01]  /*12cd0*/  FMUL R169, R169, UR11 ;  /* 0x0000000ba9a97c20 */ /* 0x000fe20008400000 */
[----:B------:R-:W-:-:S02]  /*12ce0*/  F2FP.TF32.F32.PACK_B R11, R11 ;  /* 0x0000000bff0b723e */ /* 0x000fc400024050ff */
[----:B------:R-:W-:Y:S02]  /*12cf0*/  F2FP.TF32.F32.PACK_B R167, R167 ;  /* 0x000000a7ffa7723e */ /* 0x000fe400024050ff */
[----:B------:R-:W-:Y:S01]  /*12d00*/  F2FP.TF32.F32.PACK_B R13, R13 ;  /* 0x0000000dff0d723e */ /* 0x000fe200024050ff */
[----:B------:R-:W-:Y:S01]  /*12d10*/  @P6 STG.E desc[UR20][R6.64+0x64], R165 ;  /* 0x000064a506006986 */ /* 0x000fe2000c101914 */
[----:B------:R-:W-:-:S03]  /*12d20*/  F2FP.TF32.F32.PACK_B R169, R169 ;  /* 0x000000a9ffa9723e */ /* 0x000fc600024050ff */
[----:B------:R1:W-:Y:S01]  /*12d30*/  @P2 STG.E desc[UR20][R4.64+0x60], R11 ;  /* 0x0000600b04002986 */ /* 0x0003e2000c101914 */
[----:B------:R-:W-:-:S03]  /*12d40*/  ISETP.GT.AND P2, PT, R0, 0x20, P0 ;  /* 0x000000200000780c */ /* 0x000fc60000744270 */
[----:B------:R-:W-:Y:S01]  /*12d50*/  @P3 STG.E desc[UR20][R4.64+0x64], R167 ;  /* 0x000064a704003986 */ /* 0x000fe2000c101914 */
[----:B------:R-:W-:Y:S01]  /*12d60*/  ISETP.GT.AND P3, PT, R0, 0x21, P0 ;  /* 0x000000210000780c */ /* 0x000fe20000764270 */
[----:B--2---:R-:W-:Y:S02]  /*12d70*/  FMUL R9, R170, UR11 ;  /* 0x0000000baa097c20 */ /* 0x004fe40008400000 */
[----:B------:R2:W-:Y:S01]  /*12d80*/  @P4 STG.E desc[UR20][R6.64+0x80], R13 ;  /* 0x0000800d06004986 */ /* 0x0005e2000c101914 */
[----:B------:R-:W-:Y:S01]  /*12d90*/  ISETP.GT.AND P4, PT, R0, 0x28, P1 ;  /* 0x000000280000780c */ /* 0x000fe20000f84270 */
[----:B------:R-:W-:Y:S02]  /*12da0*/  FMUL R171, R171, UR11 ;  /* 0x0000000babab7c20 */ /* 0x000fe40008400000 */
[----:B------:R-:W-:Y:S01]  /*12db0*/  @P5 STG.E desc[UR20][R6.64+0x84], R169 ;  /* 0x000084a906005986 */ /* 0x000fe2000c101914 */
[----:B-1----:R-:W-:Y:S01]  /*12dc0*/  FMUL R11, R172, UR11 ;  /* 0x0000000bac0b7c20 */ /* 0x002fe20008400000 */
        /* <DEDUP_REMOVED lines=8> */
[----:B------:R-:W-:Y:S01]  /*12e50*/  @P3 STG.E desc[UR20][R4.64+0x84], R171 ;  /* 0x000084ab04003986 */ /* 0x000fe2000c101914 */
[----:B------:R-:W-:Y:S01]  /*12e60*/  ISETP.GT.AND P3, PT, R0, 0x29, P0 ;  /* 0x000000290000780c */ /* 0x000fe20000764270 */
[----:B--2---:R-:W-:Y:S02]  /*12e70*/  FMUL R13, R174, UR11 ;  /* 0x0000000bae0d7c20 */ /* 0x004fe40008400000 */
[----:B------:R2:W-:Y:S01]  /*12e80*/  @P4 STG.E desc[UR20][R6.64+0xa0], R11 ;  /* 0x0000a00b06004986 */ /* 0x0005e2000c101914 */
[----:B------:R-:W-:Y:S01]  /*12e90*/  ISETP.GT.AND P4, PT, R0, 0x30, P1 ;  /* 0x000000300000780c */ /* 0x000fe20000f84270 */
[----:B------:R-:W-:-:S02]  /*12ea0*/  FMUL R175, R175, UR11 ;  /* 0x0000000bafaf7c20 */ /* 0x000fc40008400000 */
[----:B------:R-:W-:Y:S01]  /*12eb0*/  @P5 STG.E desc[UR20][R6.64+0xa4], R173 ;  /* 0x0000a4ad06005986 */ /* 0x000fe2000c101914 */
[----:B-1----:R-:W-:Y:S01]  /*12ec0*/  FMUL R9, R176, UR11 ;  /* 0x0000000bb0097c20 */ /* 0x002fe20008400000 */
[----:B------:R-:W-:Y:S01]  /*12ed0*/  ISETP.GT.AND P5, PT, R0, 0x31, P1 ;  /* 0x000000310000780c */ /* 0x000fe20000fa4270 */
[----:B------:R-:W-:Y:S01]  /*12ee0*/  FMUL R177, R177, UR11 ;  /* 0x0000000bb1b17c20 */ /* 0x000fe20008400000 */
[----:B------:R-:W-:Y:S02]  /*12ef0*/  F2FP.TF32.F32.PACK_B R13, R13 ;  /* 0x0000000dff0d723e */ /* 0x000fe400024050ff */
[----:B------:R-:W-:Y:S02]  /*12f00*/  F2FP.TF32.F32.PACK_B R175, R175 ;  /* 0x000000afffaf723e */ /* 0x000fe400024050ff */
[----:B------:R-:W-:Y:S01]  /*12f10*/  F2FP.TF32.F32.PACK_B R9, R9 ;  /* 0x00000009ff09723e */ /* 0x000fe200024050ff */
[----:B------:R1:W-:Y:S01]  /*12f20*/  @P2 STG.E desc[UR20][R4.64+0xa0], R13 ;  /* 0x0000a00d04002986 */ /* 0x0003e2000c101914 */
[----:B------:R-:W-:-:S02]  /*12f30*/  F2FP.TF32.F32.PACK_B R177, R177 ;  /* 0x000000b1ffb1723e */ /* 0x000fc400024050ff */
[C---:B------:R-:W-:Y:S01]  /*12f40*/  ISETP.GT.AND P2, PT, R0.reuse, 0x30, P0 ;  /* 0x000000300000780c */ /* 0x040fe20000744270 */
        /* <DEDUP_REMOVED lines=24> */
[C---:B------:R-:W-:Y:S02]  /*130d0*/  ISETP.GT.AND P5, PT, R0.reuse, 0x41, P1 ;  /* 0x000000410000780c */ /* 0x040fe40000fa4270 */
[----:B------:R-:W-:Y:S01]  /*130e0*/  ISETP.GT.AND P6, PT, R0, 0x40, P0 ;  /* 0x000000400000780c */ /* 0x000fe200007c4270 */
[----:B------:R-:W-:Y:S01]  /*130f0*/  FMUL R185, R185, UR11 ;  /* 0x0000000bb9b97c20 */ /* 0x000fe20008400000 */
[----:B------:R-:W-:Y:S02]  /*13100*/  F2FP.TF32.F32.PACK_B R9, R9 ;  /* 0x00000009ff09723e */ /* 0x000fe400024050ff */
[----:B------:R-:W-:Y:S01]  /*13110*/  F2FP.TF32.F32.PACK_B R183, R183 ;  /* 0x000000b7ffb7723e */ /* 0x000fe200024050ff */
[----:B--2---:R-:W-:Y:S01]  /*13120*/  FMUL R13, R186, UR11 ;  /* 0x0000000bba0d7c20 */ /* 0x004fe20008400000 */
[----:B------:R-:W-:Y:S01]  /*13130*/  F2FP.TF32.F32.PACK_B R11, R11 ;  /* 0x0000000bff0b723e */ /* 0x000fe200024050ff */
[----:B------:R1:W-:Y:S01]  /*13140*/  @P2 STG.E desc[UR20][R4.64+0xe0], R9 ;  /* 0x0000e00904002986 */ /* 0x0003e2000c101914 */
[----:B------:R-:W-:-:S02]  /*13150*/  F2FP.TF32.F32.PACK_B R185, R185 ;  /* 0x000000b9ffb9723e */ /* 0x000fc400024050ff */
[----:B------:R-:W-:Y:S01]  /*13160*/  F2FP.TF32.F32.PACK_B R13, R13 ;  /* 0x0000000dff0d723e */ /* 0x000fe200024050ff */
[----:B------:R-:W-:Y:S01]  /*13170*/  @P3 STG.E desc[UR20][R4.64+0xe4], R183 ;  /* 0x0000e4b704003986 */ /* 0x000fe2000c101914 */
[----:B------:R-:W-:-:S03]  /*13180*/  ISETP.GT.AND P3, PT, R0, 0x41, P0 ;  /* 0x000000410000780c */ /* 0x000fc60000764270 */
[----:B------:R2:W-:Y:S01]  /*13190*/  @P4 STG.E desc[UR20][R6.64+0x100], R11 ;  /* 0x0001000b06004986 */ /* 0x0005e2000c101914 */
[----:B------:R-:W-:Y:S01]  /*131a0*/  ISETP.GT.AND P4, PT, R0, 0x48, P1 ;  /* 0x000000480000780c */ /* 0x000fe20000f84270 */
[----:B------:R-:W-:Y:S02]  /*131b0*/  FMUL R187, R187, UR11 ;  /* 0x0000000bbbbb7c20 */ /* 0x000fe40008400000 */
[----:B------:R-:W-:Y:S01]  /*131c0*/  @P5 STG.E desc[UR20][R6.64+0x104], R185 ;  /* 0x000104b906005986 */ /* 0x000fe2000c101914 */
[----:B-1----:R-:W-:-:S03]  /*131d0*/  FMUL R9, R188, UR11 ;  /* 0x0000000bbc097c20 */ /* 0x002fc60008400000 */
[----:B------:R1:W-:Y:S01]  /*131e0*/  @P6 STG.E desc[UR20][R4.64+0x100], R13 ;  /* 0x0001000d04006986 */ /* 0x0003e2000c101914 */
[C---:B------:R-:W-:Y:S01]  /*131f0*/  ISETP.GT.AND P6, PT, R0.reuse, 0x49, P1 ;  /* 0x000000490000780c */ /* 0x040fe20000fc4270 */
[----:B------:R-:W-:Y:S01]  /*13200*/  FMUL R189, R189, UR11 ;  /* 0x0000000bbdbd7c20 */ /* 0x000fe20008400000 */
[----:B------:R-:W-:Y:S02]  /*13210*/  F2FP.TF32.F32.PACK_B R187, R187 ;  /* 0x000000bbffbb723e */ /* 0x000fe400024050ff */
[----:B------:R-:W-:Y:S02]  /*13220*/  F2FP.TF32.F32.PACK_B R9, R9 ;  /* 0x00000009ff09723e */ /* 0x000fe400024050ff */
[----:B------:R-:W-:Y:S01]  /*13230*/  ISETP.GT.AND P2, PT, R0, 0x48, P0 ;  /* 0x000000480000780c */ /* 0x000fe20000744270 */
[----:B------:R-:W-:Y:S01]  /*13240*/  @P3 STG.E desc[UR20][R4.64+0x104], R187 ;  /* 0x000104bb04003986 */ /* 0x000fe2000c101914 */
[----:B------:R-:W-:Y:S01]  /*13250*/  F2FP.TF32.F32.PACK_B R189, R189 ;  /* 0x000000bdffbd723e */ /* 0x000fe200024050ff */
[----:B------:R-:W-:Y:S01]  /*13260*/  FMUL R15, R190, UR11 ;  /* 0x0000000bbe0f7c20 */ /* 0x000fe20008400000 */
[C---:B------:R-:W-:Y:S01]  /*13270*/  ISETP.GT.AND P5, PT, R0.reuse, 0x49, P0 ;  /* 0x000000490000780c */ /* 0x040fe200007a4270 */
[----:B------:R3:W-:Y:S01]  /*13280*/  @P4 STG.E desc[UR20][R6.64+0x120], R9 ;  /* 0x0001200906004986 */ /* 0x0007e2000c101914 */
[----:B------:R-:W-:Y:S01]  /*13290*/  ISETP.GT.AND P4, PT, R0, 0x50, P1 ;  /* 0x000000500000780c */ /* 0x000fe20000f84270 */
[----:B------:R-:W-:Y:S01]  /*132a0*/  FMUL R191, R191, UR11 ;  /* 0x0000000bbfbf7c20 */ /* 0x000fe20008400000 */
[----:B------:R-:W-:Y:S01]  /*132b0*/  FMUL R17, R192, UR11 ;  /* 0x0000000bc0117c20 */ /* 0x000fe20008400000 */
[----:B------:R-:W-:Y:S01]  /*132c0*/  @P6 STG.E desc[UR20][R6.64+0x124], R189 ;  /* 0x000124bd06006986 */ /* 0x000fe2000c101914 */
[----:B------:R-:W-:-:S02]  /*132d0*/  ISETP.GT.AND P3, PT, R0, 0x51, P1 ;  /* 0x000000510000780c */ /* 0x000fc40000f64270 */
[----:B------:R-:W-:Y:S02]  /*132e0*/  F2FP.TF32.F32.PACK_B R15, R15 ;  /* 0x0000000fff0f723e */ /* 0x000fe400024050ff */
[----:B------:R-:W-:Y:S01]  /*132f0*/  ISETP.GT.AND P6, PT, R0, 0x50, P0 ;  /* 0x000000500000780c */ /* 0x000fe200007c4270 */
[----:B------:R-:W-:Y:S01]  /*13300*/  FMUL R193, R193, UR11 ;  /* 0x0000000bc1c17c20 */ /* 0x000fe20008400000 */
[----:B------:R-:W-:Y:S01]  /*13310*/  F2FP.TF32.F32.PACK_B R191, R191 ;  /* 0x000000bfffbf723e */ /* 0x000fe200024050ff */
[----:B--2---:R-:W-:Y:S01]  /*13320*/  FMUL R11, R194, UR11 ;  /* 0x0000000bc20b7c20 */ /* 0x004fe20008400000 */
[----:B------:R-:W-:Y:S01]  /*13330*/  F2FP.TF32.F32.PACK_B R17, R17 ;  /* 0x00000011ff11723e */ /* 0x000fe200024050ff */
[----:B------:R-:W-:Y:S01]  /*13340*/  @P2 STG.E desc[UR20][R4.64+0x120], R15 ;  /* 0x0001200f04002986 */ /* 0x000fe2000c101914 */
[----:B------:R-:W-:Y:S02]  /*13350*/  ISETP.GT.AND P2, PT, R0, 0x51, P0 ;  /* 0x000000510000780c */ /* 0x000fe40000744270 */
[----:B------:R-:W-:Y:S01]  /*13360*/  F2FP.TF32.F32.PACK_B R193, R193 ;  /* 0x000000c1ffc1723e */ /* 0x000fe200024050ff */
[----:B------:R-:W-:Y:S01]  /*13370*/  @P5 STG.E desc[UR20][R4.64+0x124], R191 ;  /* 0x000124bf04005986 */ /* 0x000fe2000c101914 */
[----:B------:R-:W-:Y:S01]  /*13380*/  F2FP.TF32.F32.PACK_B R11, R11 ;  /* 0x0000000bff0b723e */ /* 0x000fe200024050ff */
[----:B------:R-:W-:-:S02]  /*13390*/  FMUL R195, R195, UR11 ;  /* 0x0000000bc3c37c20 */ /* 0x000fc40008400000 */
[----:B------:R-:W-:Y:S01]  /*133a0*/  @P4 STG.E desc[UR20][R6.64+0x140], R17 ;  /* 0x0001401106004986 */ /* 0x000fe2000c101914 */
[C---:B------:R-:W-:Y:S02]  /*133b0*/  ISETP.GT.AND P4, PT, R0.reuse, 0x59, P1 ;  /* 0x000000590000780c */ /* 0x040fe40000f84270 */
[----:B------:R-:W-:Y:S01]  /*133c0*/  ISETP.GT.AND P5, PT, R0, 0x58, P1 ;  /* 0x000000580000780c */ /* 0x000fe20000fa4270 */
[----:B------:R-:W-:Y:S01]  /*133d0*/  FMUL R197, R197, UR11 ;  /* 0x0000000bc5c57c20 */ /* 0x000fe20008400000 */
[----:B------:R-:W-:Y:S01]  /*133e0*/  @P3 STG.E desc[UR20][R6.64+0x144], R193 ;  /* 0x000144c106003986 */ /* 0x000fe2000c101914 */
[----:B------:R-:W-:Y:S01]  /*133f0*/  FMUL R19, R196, UR11 ;  /* 0x0000000bc4137c20 */ /* 0x000fe20008400000 */
[----:B------:R-:W-:Y:S02]  /*13400*/  ISETP.GT.AND P3, PT, R0, 0x58, P0 ;  /* 0x000000580000780c */ /* 0x000fe40000764270 */
[----:B------:R-:W-:Y:S01]  /*13410*/  @P6 STG.E desc[UR20][R4.64+0x140], R11 ;  /* 0x0001400b04006986 */ /* 0x000fe2000c101914 */
[----:B------:R-:W-:-:S02]  /*13420*/  F2FP.TF32.F32.PACK_B R195, R195 ;  /* 0x000000c3ffc3723e */ /* 0x000fc400024050ff */
[----:B------:R-:W-:Y:S01]  /*13430*/  ISETP.GT.AND P6, PT, R0, 0x59, P0 ;  /* 0x000000590000780c */ /* 0x000fe200007c4270 */
[----:B------:R-:W-:Y:S01]  /*13440*/  FMUL R21, R198, UR11 ;  /* 0x0000000bc6157c20 */ /* 0x000fe20008400000 */
[----:B------:R-:W-:Y:S01]  /*13450*/  FMUL R199, R199, UR11 ;  /* 0x0000000bc7c77c20 */ /* 0x000fe20008400000 */
[----:B------:R-:W-:Y:S01]  /*13460*/  F2FP.TF32.F32.PACK_B R197, R197 ;  /* 0x000000c5ffc5723e */ /* 0x000fe200024050ff */
[----:B------:R-:W-:Y:S01]  /*13470*/  @P2 STG.E desc[UR20][R4.64+0x144], R195 ;  /* 0x000144c304002986 */ /* 0x000fe2000c101914 */
[----:B------:R-:W-:Y:S02]  /*13480*/  F2FP.TF32.F32.PACK_B R19, R19 ;  /* 0x00000013ff13723e */ /* 0x000fe400024050ff */
[----:B------:R-:W-:Y:S01]  /*13490*/  ISETP.GT.AND P2, PT, R0, 0x60, P1 ;  /* 0x000000600000780c */ /* 0x000fe20000f44270 */
[----:B------:R-:W-:Y:S01]  /*134a0*/  @P4 STG.E desc[UR20][R6.64+0x164], R197 ;  /* 0x000164c506004986 */ /* 0x000fe2000c101914 */
[----:B------:R-:W-:Y:S01]  /*134b0*/  F2FP.TF32.F32.PACK_B R21, R21 ;  /* 0x00000015ff15723e */ /* 0x000fe200024050ff */
[----:B-1----:R-:W-:Y:S01]  /*134c0*/  FMUL R13, R200, UR11 ;  /* 0x0000000bc80d7c20 */ /* 0x002fe20008400000 */
[----:B------:R-:W-:Y:S01]  /*134d0*/  F2FP.TF32.F32.PACK_B R199, R199 ;  /* 0x000000c7ffc7723e */ /* 0x000fe200024050ff */
[----:B------:R-:W-:Y:S01]  /*134e0*/  @P5 STG.E desc[UR20][R6.64+0x160], R19 ;  /* 0x0001601306005986 */ /* 0x000fe2000c101914 */
[----:B------:R-:W-:-:S02]  /*134f0*/  ISETP.GT.AND P4, PT, R0, 0x61, P1 ;  /* 0x000000610000780c */ /* 0x000fc40000f84270 */
[----:B------:R-:W-:Y:S01]  /*13500*/  ISETP.GT.AND P5, PT, R0, 0x60, P0 ;  /* 0x000000600000780c */ /* 0x000fe200007a4270 */
[----:B------:R-:W-:Y:S01]  /*13510*/  FMUL R201, R201, UR11 ;  /* 0x0000000bc9c97c20 */ /* 0x000fe20008400000 */
[----:B------:R-:W-:Y:S01]  /*13520*/  @P3 STG.E desc[UR20][R4.64+0x160], R21 ;  /* 0x0001601504003986 */ /* 0x000fe2000c101914 */
[----:B------:R-:W-:Y:S01]  /*13530*/  FMUL R23, R202, UR11 ;  /* 0x0000000bca177c20 */ /* 0x000fe20008400000 */
[----:B------:R-:W-:Y:S02]  /*13540*/  F2FP.TF32.F32.PACK_B R13, R13 ;  /* 0x0000000dff0d723e */ /* 0x000fe400024050ff */
[----:B------:R-:W-:Y:S01]  /*13550*/  @P6 STG.E desc[UR20][R4.64+0x164], R199 ;  /* 0x000164c704006986 */ /* 0x000fe2000c101914 */
[----:B------:R-:W-:Y:S01]  /*13560*/  ISETP.GT.AND P6, PT, R0, 0x61, P0 ;  /* 0x000000610000780c */ /* 0x000fe200007c4270 */
[----:B------:R-:W-:Y:S01]  /*13570*/  FMUL R203, R203, UR11 ;  /* 0x0000000bcbcb7c20 */ /* 0x000fe20008400000 */
[----:B------:R-:W-:Y:S01]  /*13580*/  F2FP.TF32.F32.PACK_B R201, R201 ;  /* 0x000000c9ffc9723e */ /* 0x000fe200024050ff */
[----:B------:R1:W-:Y:S01]  /*13590*/  @P2 STG.E desc[UR20][R6.64+0x180], R13 ;  /* 0x0001800d06002986 */ /* 0x0003e2000c101914 */
[----:B------:R-:W-:-:S02]  /*135a0*/  F2FP.TF32.F32.PACK_B R23, R23 ;  /* 0x00000017ff17723e */ /* 0x000fc400024050ff */
[C---:B------:R-:W-:Y:S01]  /*135b0*/  ISETP.GT.AND P2, PT, R0.reuse, 0x68, P1 ;  /* 0x000000680000780c */ /* 0x040fe20000f44270 */
[----:B------:R-:W-:Y:S01]  /*135c0*/  @P4 STG.E desc[UR20][R6.64+0x184], R201 ;  /* 0x000184c906004986 */ /* 0x000fe2000c101914 */
[----:B------:R-:W-:Y:S01]  /*135d0*/  ISETP.GT.AND P3, PT, R0, 0x69, P1 ;  /* 0x000000690000780c */ /* 0x000fe20000f64270 */
[----:B------:R-:W-:Y:S01]  /*135e0*/  FMUL R153, R204, UR11 ;  /* 0x0000000bcc997c20 */ /* 0x000fe20008400000 */
[----:B------:R-:W-:Y:S01]  /*135f0*/  F2FP.TF32.F32.PACK_B R203, R203 ;  /* 0x000000cbffcb723e */ /* 0x000fe200024050ff */
[----:B------:R-:W-:Y:S01]  /*13600*/  @P5 STG.E desc[UR20][R4.64+0x180], R23 ;  /* 0x0001801704005986 */ /* 0x000fe2000c101914 */
[C---:B------:R-:W-:Y:S01]  /*13610*/  ISETP.GT.AND P4, PT, R0.reuse, 0x68, P0 ;  /* 0x000000680000780c */ /* 0x040fe20000784270 */
[----:B------:R-:W-:Y:S01]  /*13620*/  FMUL R205, R205, UR11 ;  /* 0x0000000bcdcd7c20 */ /* 0x000fe20008400000 */
[----:B------:R-:W-:Y:S01]  /*13630*/  ISETP.GT.AND P5, PT, R0, 0x69, P0 ;  /* 0x000000690000780c */ /* 0x000fe200007a4270 */
[----:B------:R-:W-:Y:S01]  /*13640*/  FMUL R155, R206, UR11 ;  /* 0x0000000bce9b7c20 */ /* 0x000fe20008400000 */
[----:B------:R-:W-:Y:S01]  /*13650*/  FMUL R207, R207, UR11 ;  /* 0x0000000bcfcf7c20 */ /* 0x000fe20008400000 */
[----:B------:R-:W-:Y:S01]  /*13660*/  @P6 STG.E desc[UR20][R4.64+0x184], R203 ;  /* 0x000184cb04006986 */ /* 0x000fe2000c101914 */
[----:B------:R-:W-:-:S02]  /*13670*/  F2FP.TF32.F32.PACK_B R153, R153 ;  /* 0x00000099ff99723e */ /* 0x000fc400024050ff */
[----:B------:R-:W-:Y:S02]  /*13680*/  ISETP.GT.AND P6, PT, R0, 0x70, P1 ;  /* 0x000000700000780c */ /* 0x000fe40000fc4270 */
[----:B------:R-:W-:Y:S01]  /*13690*/  F2FP.TF32.F32.PACK_B R205, R205 ;  /* 0x000000cdffcd723e */ /* 0x000fe200024050ff */
[----:B------:R-:W-:Y:S01]  /*136a0*/  FMUL R157, R208, UR11 ;  /* 0x0000000bd09d7c20 */ /* 0x000fe20008400000 */
[----:B------:R-:W-:Y:S01]  /*136b0*/  F2FP.TF32.F32.PACK_B R155, R155 ;  /* 0x0000009bff9b723e */ /* 0x000fe200024050ff */
[----:B------:R-:W-:Y:S01]  /*136c0*/  @P2 STG.E desc[UR20][R6.64+0x1a0], R153 ;  /* 0x0001a09906002986 */ /* 0x000fe2000c101914 */
[----:B------:R-:W-:Y:S02]  /*136d0*/  F2FP.TF32.F32.PACK_B R207, R207 ;  /* 0x000000cfffcf723e */ /* 0x000fe400024050ff */
[C---:B------:R-:W-:Y:S01]  /*136e0*/  ISETP.GT.AND P2, PT, R0.reuse, 0x71, P1 ;  /* 0x000000710000780c */ /* 0x040fe20000f44270 */
[----:B------:R-:W-:Y:S01]  /*136f0*/  @P3 STG.E desc[UR20][R6.64+0x1a4], R205 ;  /* 0x0001a4cd06003986 */ /* 0x000fe2000c101914 */
[----:B------:R-:W-:Y:S01]  /*13700*/  ISETP.GT.AND P3, PT, R0, 0x70, P0 ;  /* 0x000000700000780c */ /* 0x000fe20000764270 */
[----:B------:R-:W-:Y:S01]  /*13710*/  FMUL R209, R209, UR11 ;  /* 0x0000000bd1d17c20 */ /* 0x000fe20008400000 */
[----:B------:R-:W-:Y:S01]  /*13720*/  F2FP.TF32.F32.PACK_B R157, R157 ;  /* 0x0000009dff9d723e */ /* 0x000fe200024050ff */
[----:B------:R-:W-:Y:S01]  /*13730*/  @P4 STG.E desc[UR20][R4.64+0x1a0], R155 ;  /* 0x0001a09b04004986 */ /* 0x000fe2000c101914 */
[----:B------:R-:W-:Y:S01]  /*13740*/  FMUL R159, R210, UR11 ;  /* 0x0000000bd29f7c20 */ /* 0x000fe20008400000 */
[----:B------:R-:W-:-:S02]  /*13750*/  ISETP.GT.AND P4, PT, R0, 0x71, P0 ;  /* 0x000000710000780c */ /* 0x000fc40000784270 */
[----:B------:R-:W-:Y:S01]  /*13760*/  @P5 STG.E desc[UR20][R4.64+0x1a4], R207 ;  /* 0x0001a4cf04005986 */ /* 0x000fe2000c101914 */
[C---:B------:R-:W-:Y:S02]  /*13770*/  ISETP.GT.AND P5, PT, R0.reuse, 0x78, P1 ;  /* 0x000000780000780c */ /* 0x040fe40000fa4270 */
[C---:B------:R-:W-:Y:S01]  /*13780*/  ISETP.GT.AND P1, PT, R0.reuse, 0x79, P1 ;  /* 0x000000790000780c */ /* 0x040fe20000f24270 */
[----:B------:R-:W-:Y:S01]  /*13790*/  FMUL R211, R211, UR11 ;  /* 0x0000000bd3d37c20 */ /* 0x000fe20008400000 */
[----:B------:R-:W-:Y:S01]  /*137a0*/  @P6 STG.E desc[UR20][R6.64+0x1c0], R157 ;  /* 0x0001c09d06006986 */ /* 0x000fe2000c101914 */
[----:B------:R-:W-:Y:S01]  /*137b0*/  FMUL R213, R213, UR11 ;  /* 0x0000000bd5d57c20 */ /* 0x000fe20008400000 */
[----:B------:R-:W-:Y:S02]  /*137c0*/  F2FP.TF32.F32.PACK_B R209, R209 ;  /* 0x000000d1ffd1723e */ /* 0x000fe400024050ff */
[----:B------:R-:W-:Y:S01]  /*137d0*/  ISETP.GT.AND P6, PT, R0, 0x78, P0 ;  /* 0x000000780000780c */ /* 0x000fe200007c4270 */
[----:B------:R-:W-:Y:S01]  /*137e0*/  FMUL R161, R212, UR11 ;  /* 0x0000000bd4a17c20 */ /* 0x000fe20008400000 */
[----:B------:R-:W-:Y:S01]  /*137f0*/  F2FP.TF32.F32.PACK_B R159, R159 ;  /* 0x0000009fff9f723e */ /* 0x000fe200024050ff */
[----:B------:R-:W-:Y:S01]  /*13800*/  FMUL R163, R214, UR11 ;  /* 0x0000000bd6a37c20 */ /* 0x000fe20008400000 */
[----:B------:R-:W-:Y:S01]  /*13810*/  USHF.L.U32 UR7, UR14, 0x9, URZ ;  /* 0x000000090e077899 */ /* 0x000fe2000800063f */
[----:B------:R-:W-:Y:S01]  /*13820*/  F2FP.TF32.F32.PACK_B R211, R211 ;  /* 0x000000d3ffd3723e */ /* 0x000fe200024050ff */
[----:B------:R-:W-:Y:S01]  /*13830*/  @P2 STG.E desc[UR20][R6.64+0x1c4], R209 ;  /* 0x0001c4d106002986 */ /* 0x000fe2000c101914 */
[----:B------:R-:W-:Y:S01]  /*13840*/  F2FP.TF32.F32.PACK_B R213, R213 ;  /* 0x000000d5ffd5723e */ /* 0x000fe200024050ff */
[----:B------:R-:W-:Y:S01]  /*13850*/  USHF.L.U64.HI UR6, UR14, 0x9, UR15 ;  /* 0x000000090e067899 */ /* 0x000fe2000801020f */
[----:B------:R-:W-:Y:S01]  /*13860*/  F2FP.TF32.F32.PACK_B R161, R161 ;  /* 0x000000a1ffa1723e */ /* 0x000fe200024050ff */
[----:B------:R-:W-:Y:S01]  /*13870*/  @P3 STG.E desc[UR20][R4.64+0x1c0], R159 ;  /* 0x0001c09f04003986 */ /* 0x000fe2000c101914 */
[----:B------:R-:W-:Y:S01]  /*13880*/  ISETP.GT.AND P3, PT, R14, 0x80, PT ;  /* 0x000000800e00780c */ /* 0x000fe20003f64270 */
[----:B---3--:R-:W-:Y:S01]  /*13890*/  IMAD.U32 R9, RZ, RZ, UR7 ;  /* 0x00000007ff097e24 */ /* 0x008fe2000f8e00ff */
[----:B------:R-:W-:Y:S01]  /*138a0*/  F2FP.TF32.F32.PACK_B R163, R163 ;  /* 0x000000a3ffa3723e */ /* 0x000fe200024050ff */
[----:B------:R-:W-:Y:S01]  /*138b0*/  @P4 STG.E desc[UR20][R4.64+0x1c4], R211 ;  /* 0x0001c4d304004986 */ /* 0x000fe2000c101914 */
[----:B------:R-:W-:-:S03]  /*138c0*/  ISETP.GT.AND P0, PT, R0, 0x79, P0 ;  /* 0x000000790000780c */ /* 0x000fc60000704270 */
[----:B------:R-:W-:Y:S01]  /*138d0*/  @P1 STG.E desc[UR20][R6.64+0x1e4], R213 ;  /* 0x0001e4d506001986 */ /* 0x000fe2000c101914 */
[----:B------:R-:W-:Y:S01]  /*138e0*/  ISETP.GT.AND P1, PT, R0, RZ, P3 ;  /* 0x000000ff0000720c */ /* 0x000fe20001f24270 */
[----:B------:R-:W-:Y:S02]  /*138f0*/  FMUL R215, R215, UR11 ;  /* 0x0000000bd7d77c20 */ /* 0x000fe40008400000 */
[----:B------:R2:W-:Y:S01]  /*13900*/  @P5 STG.E desc[UR20][R6.64+0x1e0], R161 ;  /* 0x0001e0a106005986 */ /* 0x0005e2000c101914 */
[----:B-1----:R-:W-:Y:S01]  /*13910*/  FMUL R13, R88, UR11 ;  /* 0x0000000b580d7c20 */ /* 0x002fe20008400000 */
[----:B------:R-:W-:Y:S02]  /*13920*/  ISETP.GT.AND P4, PT, R0, 0x1, P3 ;  /* 0x000000010000780c */ /* 0x000fe40001f84270 */
[----:B------:R-:W-:Y:S01]  /*13930*/  @P6 STG.E desc[UR20][R4.64+0x1e0], R163 ;  /* 0x0001e0a304006986 */ /* 0x000fe2000c101914 */
[C---:B------:R-:W-:Y:S01]  /*13940*/  IADD3 R8, P2, P6, R2.reuse, UR9, R9 ;  /* 0x0000000902087c10 */ /* 0x040fe2000fe5e009 */
[----:B------:R-:W-:Y:S01]  /*13950*/  FMUL R89, R89, UR11 ;  /* 0x0000000b59597c20 */ /* 0x000fe20008400000 */
[----:B------:R-:W-:Y:S01]  /*13960*/  F2FP.TF32.F32.PACK_B R215, R215 ;  /* 0x000000d7ffd7723e */ /* 0x000fe200024050ff */
[----:B--2---:R-:W-:Y:S01]  /*13970*/  IMAD.U32 R7, RZ, RZ, UR6 ;  /* 0x00000006ff077e24 */ /* 0x004fe2000f8e00ff */
[----:B------:R-:W-:-:S02]  /*13980*/  IADD3 R6, P5, R2, UR7, RZ ;  /* 0x0000000702067c10 */ /* 0x000fc4000ffbe0ff */
[----:B------:R-:W-:Y:S02]  /*13990*/  F2FP.TF32.F32.PACK_B R13, R13 ;  /* 0x0000000dff0d723e */ /* 0x000fe400024050ff */
[C---:B------:R-:W-:Y:S02]  /*139a0*/  IADD3.X R9, R3.reuse, UR8, R7, P2, P6 ;  /* 0x0000000803097c10 */ /* 0x040fe400097ec407 */
[----:B------:R-:W-:Y:S02]  /*139b0*/  IADD3.X R7, R3, UR6, RZ, P5, !PT ;  /* 0x0000000603077c10 */ /* 0x000fe4000affe4ff */
[----:B------:R-:W-:Y:S01]  /*139c0*/  ISETP.GT.AND P2, PT, R14, 0x88, PT ;  /* 0x000000880e00780c */ /* 0x000fe20003f44270 */
[----:B------:R1:W-:Y:S01]  /*139d0*/  @P0 STG.E desc[UR20][R4.64+0x1e4], R215 ;  /* 0x0001e4d704000986 */ /* 0x0003e2000c101914 */
[----:B------:R-:W-:Y:S02]  /*139e0*/  F2FP.TF32.F32.PACK_B R89, R89 ;  /* 0x00000059ff59723e */ /* 0x000fe400024050ff */
[C---:B------:R-:W-:Y:S01]  /*139f0*/  ISETP.GT.AND P0, PT, R0.reuse, RZ, P2 ;  /* 0x000000ff0000720c */ /* 0x040fe20001704270 */
[----:B------:R2:W-:Y:S01]  /*13a00*/  @P1 STG.E desc[UR20][R6.64], R13 ;  /* 0x0000000d06001986 */ /* 0x0005e2000c101914 */
[----:B------:R-:W-:Y:S01]  /*13a10*/  ISETP.GT.AND P1, PT, R0, 0x1, P2 ;  /* 0x000000010000780c */ /* 0x000fe20001724270 */
[----:B------:R-:W-:Y:S01]  /*13a20*/  FMUL R15, R90, UR11 ;  /* 0x0000000b5a0f7c20 */ /* 0x000fe20008400000 */
[----:B------:R-:W-:Y:S01]  /*13a30*/  FMUL R91, R91, UR11 ;  /* 0x0000000b5b5b7c20 */ /* 0x000fe20008400000 */
[----:B------:R-:W-:Y:S01]  /*13a40*/  @P4 STG.E desc[UR20][R6.64+0x4], R89 ;  /* 0x0000045906004986 */ /* 0x000fe2000c101914 */
[----:B------:R-:W-:-:S02]  /*13a50*/  IADD3 R10, P4, R6, UR9, RZ ;  /* 0x00000009060a7c10 */ /* 0x000fc4000ff9e0ff */
[----:B------:R-:W-:Y:S02]  /*13a60*/  F2FP.TF32.F32.PACK_B R15, R15 ;  /* 0x0000000fff0f723e */ /* 0x000fe400024050ff */
[----:B------:R-:W-:Y:S02]  /*13a70*/  IADD3.X R11, R7, UR8, RZ, P4, !PT ;  /* 0x00000008070b7c10 */ /* 0x000fe4000a7fe4ff */
[----:B------:R-:W-:Y:S02]  /*13a80*/  F2FP.TF32.F32.PACK_B R91, R91 ;  /* 0x0000005bff5b723e */ /* 0x000fe400024050ff */
[C---:B------:R-:W-:Y:S01]  /*13a90*/  ISETP.GT.AND P4, PT, R0.reuse, 0x8, P3 ;  /* 0x000000080000780c */ /* 0x040fe20001f84270 */
[----:B------:R-:W-:Y:S01]  /*13aa0*/  @P0 STG.E desc[UR20][R10.64], R15 ;  /* 0x0000000f0a000986 */ /* 0x000fe2000c101914 */
[C---:B------:R-:W-:Y:S02]  /*13ab0*/  ISETP.GT.AND P5, PT, R0.reuse, 0x9, P3 ;  /* 0x000000090000780c */ /* 0x040fe40001fa4270 */
[C---:B------:R-:W-:Y:S01]  /*13ac0*/  ISETP.GT.AND P0, PT, R0.reuse, 0x8, P2 ;  /* 0x000000080000780c */ /* 0x040fe20001704270 */
[----:B------:R-:W-:Y:S01]  /*13ad0*/  @P1 STG.E desc[UR20][R10.64+0x4], R91 ;  /* 0x0000045b0a001986 */ /* 0x000fe2000c101914 */
[----:B------:R-:W-:Y:S01]  /*13ae0*/  ISETP.GT.AND P1, PT, R0, 0x9, P2 ;  /* 0x000000090000780c */ /* 0x000fe20001724270 */
[----:B-1----:R-:W-:Y:S01]  /*13af0*/  FMUL R5, R92, UR11 ;  /* 0x0000000b5c057c20 */ /* 0x002fe20008400000 */
[----:B------:R-:W-:Y:S01]  /*13b00*/  FMUL R93, R93, UR11 ;  /* 0x0000000b5d5d7c20 */ /* 0x000fe20008400000 */
[----:B--2---:R-:W-:Y:S01]  /*13b10*/  FMUL R13, R94, UR11 ;  /* 0x0000000b5e0d7c20 */ /* 0x004fe20008400000 */
[----:B------:R-:W-:-:S02]  /*13b20*/  FMUL R95, R95, UR11 ;  /* 0x0000000b5f5f7c20 */ /* 0x000fc40008400000 */
[----:B------:R-:W-:Y:S02]  /*13b30*/  F2FP.TF32.F32.PACK_B R5, R5 ;  /* 0x00000005ff05723e */ /* 0x000fe400024050ff */
[----:B------:R-:W-:Y:S02]  /*13b40*/  F2FP.TF32.F32.PACK_B R93, R93 ;  /* 0x0000005dff5d723e */ /* 0x000fe400024050ff */
[----:B------:R-:W-:Y:S01]  /*13b50*/  F2FP.TF32.F32.PACK_B R13, R13 ;  /* 0x0000000dff0d723e */ /* 0x000fe200024050ff */
[----:B------:R1:W-:Y:S01]  /*13b60*/  @P4 STG.E desc[UR20][R6.64+0x20], R5 ;  /* 0x0000200506004986 */ /* 0x0003e2000c101914 */
[----:B------:R-:W-:Y:S01]  /*13b70*/  F2FP.TF32.F32.PACK_B R95, R95 ;  /* 0x0000005fff5f723e */ /* 0x000fe200024050ff */
[----:B------:R-:W-:Y:S02]  /*13b80*/  @P1 IMAD.MOV.U32 R4, RZ, RZ, R8 ;  /* 0x000000ffff041224 */ /* 0x000fe400078e0008 */
[----:B------:R-:W-:Y:S04]  /*13b90*/  @P5 STG.E desc[UR20][R6.64+0x24], R93 ;  /* 0x0000245d06005986 */ /* 0x000fe8000c101914 */
[----:B------:R-:W-:Y:S01]  /*13ba0*/  @P0 STG.E desc[UR20][R8.64+0x20], R13 ;  /* 0x0000200d08000986 */ /* 0x000fe2000c101914 */
[C---:B------:R-:W-:Y:S01]  /*13bb0*/  ISETP.GT.AND P0, PT, R0.reuse, 0x10, P2 ;  /* 0x000000100000780c */ /* 0x040fe20001704270 */
[----:B-1----:R-:W-:Y:S01]  /*13bc0*/  @P1 IMAD.MOV.U32 R5, RZ, RZ, R9 ;  /* 0x000000ffff051224 */ /* 0x002fe200078e0009 */
[----:B------:R-:W-:-:S02]  /*13bd0*/  ISETP.GT.AND P4, PT, R0, 0x10, P3 ;  /* 0x000000100000780c */ /* 0x000fc40001f84270 */
[C---:B------:R-:W-:Y:S02]  /*13be0*/  ISETP.GT.AND P5, PT, R0.reuse, 0x11, P3 ;  /* 0x000000110000780c */ /* 0x040fe40001fa4270 */
[----:B------:R1:W-:Y:S01]  /*13bf0*/  @P1 STG.E desc[UR20][R4.64+0x24], R95 ;  /* 0x0000245f04001986 */ /* 0x0003e2000c101914 */
[----:B------:R-:W-:Y:S01]  /*13c00*/  ISETP.GT.AND P1, PT, R0, 0x11, P2 ;  /* 0x000000110000780c */ /* 0x000fe20001724270 */
[----:B------:R-:W-:Y:S01]  /*13c10*/  FMUL R15, R96, UR11 ;  /* 0x0000000b600f7c20 */ /* 0x000fe20008400000 */
[----:B------:R-:W-:Y:S01]  /*13c20*/  FMUL R97, R97, UR11 ;  /* 0x0000000b61617c20 */ /* 0x000fe20008400000 */
[----:B------:R-:W-:Y:S01]  /*13c30*/  FMUL R11, R98, UR11 ;  /* 0x0000000b620b7c20 */ /* 0x000fe20008400000 */
[----:B------:R-:W-:Y:S02]  /*13c40*/  FMUL R99, R99, UR11 ;  /* 0x0000000b63637c20 */ /* 0x000fe40008400000 */
[----:B------:R-:W-:Y:S02]  /*13c50*/  F2FP.TF32.F32.PACK_B R15, R15 ;  /* 0x0000000fff0f723e */ /* 0x000fe400024050ff */
[----:B------:R-:W-:-:S02]  /*13c60*/  F2FP.TF32.F32.PACK_B R97, R97 ;  /* 0x00000061ff61723e */ /* 0x000fc400024050ff */
[----:B------:R-:W-:Y:S01]  /*13c70*/  F2FP.TF32.F32.PACK_B R11, R11 ;  /* 0x0000000bff0b723e */ /* 0x000fe200024050ff */
[----:B-1----:R-:W-:Y:S02]  /*13c80*/  @P0 IMAD.MOV.U32 R4, RZ, RZ, R8 ;  /* 0x000000ffff040224 */ /* 0x002fe400078e0008 */
[----:B------:R-:W-:Y:S01]  /*13c90*/  @P0 IMAD.MOV.U32 R5, RZ, RZ, R9 ;  /* 0x000000ffff050224 */ /* 0x000fe200078e0009 */
[----:B------:R-:W-:Y:S01]  /*13ca0*/  @P4 STG.E desc[UR20][R6.64+0x40], R15 ;  /* 0x0000400f06004986 */ /* 0x000fe2000c101914 */
[----:B------:R-:W-:-:S03]  /*13cb0*/  F2FP.TF32.F32.PACK_B R99, R99 ;  /* 0x00000063ff63723e */ /* 0x000fc600024050ff */
[----:B------:R-:W-:Y:S04]  /*13cc0*/  @P5 STG.E desc[UR20][R6.64+0x44], R97 ;  /* 0x0000446106005986 */ /* 0x000fe8000c101914 */
[----:B------:R1:W-:Y:S01]  /*13cd0*/  @P0 STG.E desc[UR20][R4.64+0x40], R11 ;  /* 0x0000400b04000986 */ /* 0x0003e2000c101914 */
[C---:B------:R-:W-:Y:S02]  /*13ce0*/  ISETP.GT.AND P0, PT, R0.reuse, 0x18, P2 ;  /* 0x000000180000780c */ /* 0x040fe40001704270 */
[C---:B------:R-:W-:Y:S02]  /*13cf0*/  ISETP.GT.AND P4, PT, R0.reuse, 0x18, P3 ;  /* 0x000000180000780c */ /* 0x040fe40001f84270 */
[----:B------:R-:W-:Y:S01]  /*13d00*/  ISETP.GT.AND P5, PT, R0, 0x19, P3 ;  /* 0x000000190000780c */ /* 0x000fe20001fa4270 */
[----:B-1----:R-:W-:-:S02]  /*13d10*/  @P1 IMAD.MOV.U32 R4, RZ, RZ, R8 ;  /* 0x000000ffff041224 */ /* 0x002fc400078e0008 */
[----:B------:R-:W-:Y:S02]  /*13d20*/  @P1 IMAD.MOV.U32 R5, RZ, RZ, R9 ;  /* 0x000000ffff051224 */ /* 0x000fe400078e0009 */
[----:B------:R-:W-:Y:S01]  /*13d30*/  FMUL R13, R100, UR11 ;  /* 0x0000000b640d7c20 */ /* 0x000fe20008400000 */
[----:B------:R-:W-:Y:S02]  /*13d40*/  FMUL R101, R101, UR11 ;  /* 0x0000000b65657c20 */ /* 0x000fe40008400000 */
[----:B------:R1:W-:Y:S01]  /*13d50*/  @P1 STG.E desc[UR20][R4.64+0x44], R99 ;  /* 0x0000446304001986 */ /* 0x0003e2000c101914 */
[----:B------:R-:W-:Y:S01]  /*13d60*/  ISETP.GT.AND P1, PT, R0, 0x19, P2 ;  /* 0x000000190000780c */ /* 0x000fe20001724270 */
[----:B------:R-:W-:Y:S01]  /*13d70*/  FMUL R15, R102, UR11 ;  /* 0x0000000b660f7c20 */ /* 0x000fe20008400000 */
[----:B------:R-:W-:Y:S02]  /*13d80*/  F2FP.TF32.F32.PACK_B R13, R13 ;  /* 0x0000000dff0d723e */ /* 0x000fe400024050ff */
[----:B------:R-:W-:Y:S01]  /*13d90*/  F2FP.TF32.F32.PACK_B R101, R101 ;  /* 0x00000065ff65723e */ /* 0x000fe200024050ff */
[----:B------:R-:W-:Y:S01]  /*13da0*/  FMUL R103, R103, UR11 ;  /* 0x0000000b67677c20 */ /* 0x000fe20008400000 */
[----:B------:R-:W-:Y:S01]  /*13db0*/  F2FP.TF32.F32.PACK_B R15, R15 ;  /* 0x0000000fff0f723e */ /* 0x000fe200024050ff */
[----:B------:R-:W-:Y:S01]  /*13dc0*/  @P4 STG.E desc[UR20][R6.64+0x60], R13 ;  /* 0x0000600d06004986 */ /* 0x000fe2000c101914 */
[----:B-1----:R-:W-:-:S02]  /*13dd0*/  @P0 IMAD.MOV.U32 R4, RZ, RZ, R8 ;  /* 0x000000ffff040224 */ /* 0x002fc400078e0008 */
[----:B------:R-:W-:Y:S01]  /*13de0*/  @P0 IMAD.MOV.U32 R5, RZ, RZ, R9 ;  /* 0x000000ffff050224 */ /* 0x000fe200078e0009 */
[----:B------:R-:W-:Y:S01]  /*13df0*/  @P5 STG.E desc[UR20][R6.64+0x64], R101 ;  /* 0x0000646506005986 */ /* 0x000fe2000c101914 */
[----:B------:R-:W-:-:S03]  /*13e00*/  F2FP.TF32.F32.PACK_B R103, R103 ;  /* 0x00000067ff67723e */ /* 0x000fc600024050ff */
[----:B------:R1:W-:Y:S01]  /*13e10*/  @P0 STG.E desc[UR20][R4.64+0x60], R15 ;  /* 0x0000600f04000986 */ /* 0x0003e2000c101914 */
[C---:B------:R-:W-:Y:S02]  /*13e20*/  ISETP.GT.AND P0, PT, R0.reuse, 0x20, P2 ;  /* 0x000000200000780c */ /* 0x040fe40001704270 */
[C---:B------:R-:W-:Y:S02]  /*13e30*/  ISETP.GT.AND P4, PT, R0.reuse, 0x20, P3 ;  /* 0x000000200000780c */ /* 0x040fe40001f84270 */
[----:B------:R-:W-:Y:S01]  /*13e40*/  ISETP.GT.AND P5, PT, R0, 0x21, P3 ;  /* 0x000000210000780c */ /* 0x000fe20001fa4270 */
[----:B-1----:R-:W-:Y:S02]  /*13e50*/  @P1 IMAD.MOV.U32 R4, RZ, RZ, R8 ;  /* 0x000000ffff041224 */ /* 0x002fe400078e0008 */
[----:B------:R-:W-:Y:S02]  /*13e60*/  @P1 IMAD.MOV.U32 R5, RZ, RZ, R9 ;  /* 0x000000ffff051224 */ /* 0x000fe400078e0009 */
[----:B------:R-:W-:Y:S01]  /*13e70*/  FMUL R11, R104, UR11 ;  /* 0x0000000b680b7c20 */ /* 0x000fe20008400000 */
[----:B------:R-:W-:-:S02]  /*13e80*/  FMUL R105, R105, UR11 ;  /* 0x0000000b69697c20 */ /* 0x000fc40008400000 */
        /* <DEDUP_REMOVED lines=8> */
[----:B-1----:R-:W-:Y:S02]  /*13f10*/  @P0 IMAD.MOV.U32 R4, RZ, RZ, R8 ;  /* 0x000000ffff040224 */ /* 0x002fe400078e0008 */
        /* <DEDUP_REMOVED lines=107> */
[----:B------:R-:W-:Y:S01]  /*145d0*/  FMUL R11, R128, UR11 ;  /* 0x0000000b800b7c20 */ /* 0x000fe20008400000 */
[----:B-1----:R-:W-:Y:S02]  /*145e0*/  @P1 IMAD.MOV.U32 R4, RZ, RZ, R8 ;  /* 0x000000ffff041224 */ /* 0x002fe400078e0008 */
[----:B------:R-:W-:Y:S02]  /*145f0*/  @P1 IMAD.MOV.U32 R5, RZ, RZ, R9 ;  /* 0x000000ffff051224 */ /* 0x000fe400078e0009 */
[----:B------:R-:W-:Y:S01]  /*14600*/  FMUL R129, R129, UR11 ;  /* 0x0000000b81817c20 */ /* 0x000fe20008400000 */
[----:B------:R-:W-:-:S02]  /*14610*/  FMUL R13, R130, UR11 ;  /* 0x0000000b820d7c20 */ /* 0x000fc40008400000 */
[----:B------:R1:W-:Y:S01]  /*14620*/  @P1 STG.E desc[UR20][R4.64+0x124], R127 ;  /* 0x0001247f04001986 */ /* 0x0003e2000c101914 */
[C---:B------:R-:W-:Y:S02]  /*14630*/  ISETP.GT.AND P1, PT, R0.reuse, 0x51, P2 ;  /* 0x000000510000780c */ /* 0x040fe40001724270 */
        /* <DEDUP_REMOVED lines=8> */
[----:B------:R-:W-:-:S02]  /*146c0*/  ISETP.GT.AND P4, PT, R0, 0x58, P3 ;  /* 0x000000580000780c */ /* 0x000fc40001f84270 */
[----:B------:R-:W-:Y:S01]  /*146d0*/  ISETP.GT.AND P5, PT, R0, 0x59, P3 ;  /* 0x000000590000780c */ /* 0x000fe20001fa4270 */
[----:B------:R1:W-:Y:S01]  /*146e0*/  @P0 STG.E desc[UR20][R4.64+0x140], R13 ;  /* 0x0001400d04000986 */ /* 0x0003e2000c101914 */
[----:B------:R-:W-:Y:S01]  /*146f0*/  F2FP.TF32.F32.PACK_B R131, R131 ;  /* 0x00000083ff83723e */ /* 0x000fe200024050ff */
[----:B------:R-:W-:Y:S01]  /*14700*/  FMUL R15, R132, UR11 ;  /* 0x0000000b840f7c20 */ /* 0x000fe20008400000 */
[----:B------:R-:W-:Y:S01]  /*14710*/  ISETP.GT.AND P0, PT, R0, 0x58, P2 ;  /* 0x000000580000780c */ /* 0x000fe20001704270 */
[----:B------:R-:W-:Y:S01]  /*14720*/  FMUL R133, R133, UR11 ;  /* 0x0000000b85857c20 */ /* 0x000fe20008400000 */
[----:B-1----:R-:W-:Y:S02]  /*14730*/  @P1 IMAD.MOV.U32 R4, RZ, RZ, R8 ;  /* 0x000000ffff041224 */ /* 0x002fe400078e0008 */
[----:B------:R-:W-:Y:S01]  /*14740*/  @P1 IMAD.MOV.U32 R5, RZ, RZ, R9 ;  /* 0x000000ffff051224 */ /* 0x000fe200078e0009 */
[----:B------:R-:W-:Y:S01]  /*14750*/  F2FP.TF32.F32.PACK_B R15, R15 ;  /* 0x0000000fff0f723e */ /* 0x000fe200024050ff */
[----:B------:R-:W-:Y:S01]  /*14760*/  FMUL R11, R134, UR11 ;  /* 0x0000000b860b7c20 */ /* 0x000fe20008400000 */
[----:B------:R-:W-:-:S02]  /*14770*/  F2FP.TF32.F32.PACK_B R133, R133 ;  /* 0x00000085ff85723e */ /* 0x000fc400024050ff */
[----:B------:R1:W-:Y:S01]  /*14780*/  @P1 STG.E desc[UR20][R4.64+0x144], R131 ;  /* 0x0001448304001986 */ /* 0x0003e2000c101914 */
[----:B------:R-:W-:-:S03]  /*14790*/  ISETP.GT.AND P1, PT, R0, 0x59, P2 ;  /* 0x000000590000780c */ /* 0x000fc60001724270 */
[----:B------:R2:W-:Y:S01]  /*147a0*/  @P4 STG.E desc[UR20][R6.64+0x160], R15 ;  /* 0x0001600f06004986 */ /* 0x0005e2000c101914 */
[C---:B------:R-:W-:Y:S01]  /*147b0*/  ISETP.GT.AND P4, PT, R0.reuse, 0x60, P2 ;  /* 0x000000600000780c */ /* 0x040fe20001784270 */
[----:B------:R-:W-:Y:S01]  /*147c0*/  FMUL R135, R135, UR11 ;  /* 0x0000000b87877c20 */ /* 0x000fe20008400000 */
[----:B------:R-:W-:Y:S01]  /*147d0*/  F2FP.TF32.F32.PACK_B R11, R11 ;  /* 0x0000000bff0b723e */ /* 0x000fe200024050ff */
[----:B------:R-:W-:Y:S01]  /*147e0*/  @P5 STG.E desc[UR20][R6.64+0x164], R133 ;  /* 0x0001648506005986 */ /* 0x000fe2000c101914 */
[C---:B------:R-:W-:Y:S01]  /*147f0*/  ISETP.GT.AND P5, PT, R0.reuse, 0x60, P3 ;  /* 0x000000600000780c */ /* 0x040fe20001fa4270 */
[----:B-1----:R-:W-:Y:S02]  /*14800*/  @P0 IMAD.MOV.U32 R4, RZ, RZ, R8 ;  /* 0x000000ffff040224 */ /* 0x002fe400078e0008 */
[----:B------:R-:W-:Y:S01]  /*14810*/  @P0 IMAD.MOV.U32 R5, RZ, RZ, R9 ;  /* 0x000000ffff050224 */ /* 0x000fe200078e0009 */
[----:B------:R-:W-:Y:S01]  /*14820*/  ISETP.GT.AND P6, PT, R0, 0x61, P3 ;  /* 0x000000610000780c */ /* 0x000fe20001fc4270 */
[----:B------:R-:W-:Y:S01]  /*14830*/  FMUL R13, R136, UR11 ;  /* 0x0000000b880d7c20 */ /* 0x000fe20008400000 */
[----:B------:R-:W-:Y:S01]  /*14840*/  FMUL R137, R137, UR11 ;  /* 0x0000000b89897c20 */ /* 0x000fe20008400000 */
[----:B------:R-:W-:Y:S01]  /*14850*/  F2FP.TF32.F32.PACK_B R135, R135 ;  /* 0x00000087ff87723e */ /* 0x000fe200024050ff */
[----:B------:R1:W-:Y:S01]  /*14860*/  @P0 STG.E desc[UR20][R4.64+0x160], R11 ;  /* 0x0001600b04000986 */ /* 0x0003e2000c101914 */
[----:B--2---:R-:W-:Y:S01]  /*14870*/  FMUL R15, R138, UR11 ;  /* 0x0000000b8a0f7c20 */ /* 0x004fe20008400000 */
[----:B------:R-:W-:-:S02]  /*14880*/  F2FP.TF32.F32.PACK_B R13, R13 ;  /* 0x0000000dff0d723e */ /* 0x000fc400024050ff */
[----:B------:R-:W-:Y:S02]  /*14890*/  ISETP.GT.AND P0, PT, R0, 0x61, P2 ;  /* 0x000000610000780c */ /* 0x000fe40001704270 */
[----:B------:R-:W-:Y:S01]  /*148a0*/  F2FP.TF32.F32.PACK_B R137, R137 ;  /* 0x00000089ff89723e */ /* 0x000fe200024050ff */
[----:B-1----:R-:W-:Y:S02]  /*148b0*/  @P1 IMAD.MOV.U32 R4, RZ, RZ, R8 ;  /* 0x000000ffff041224 */ /* 0x002fe400078e0008 */
[----:B------:R-:W-:Y:S01]  /*148c0*/  @P1 IMAD.MOV.U32 R5, RZ, RZ, R9 ;  /* 0x000000ffff051224 */ /* 0x000fe200078e0009 */
[----:B------:R-:W-:-:S04]  /*148d0*/  F2FP.TF32.F32.PACK_B R15, R15 ;  /* 0x0000000fff0f723e */ /* 0x000fc800024050ff */
[----:B------:R1:W-:Y:S01]  /*148e0*/  @P1 STG.E desc[UR20][R4.64+0x164], R135 ;  /* 0x0001648704001986 */ /* 0x0003e2000c101914 */
[----:B------:R-:W-:-:S03]  /*148f0*/  FMUL R139, R139, UR11 ;  /* 0x0000000b8b8b7c20 */ /* 0x000fc60008400000 */
[----:B------:R2:W-:Y:S01]  /*14900*/  @P5 STG.E desc[UR20][R6.64+0x180], R13 ;  /* 0x0001800d06005986 */ /* 0x0005e2000c101914 */
[----:B------:R-:W-:-:S03]  /*14910*/  ISETP.GT.AND P5, PT, R0, 0x68, P2 ;  /* 0x000000680000780c */ /* 0x000fc600017a4270 */
[----:B------:R-:W-:Y:S01]  /*14920*/  @P6 STG.E desc[UR20][R6.64+0x184], R137 ;  /* 0x0001848906006986 */ /* 0x000fe2000c101914 */
[----:B-1----:R-:W-:Y:S02]  /*14930*/  @P4 IMAD.MOV.U32 R4, RZ, RZ, R8 ;  /* 0x000000ffff044224 */ /* 0x002fe400078e0008 */
[----:B------:R-:W-:Y:S01]  /*14940*/  @P4 IMAD.MOV.U32 R5, RZ, RZ, R9 ;  /* 0x000000ffff054224 */ /* 0x000fe200078e0009 */
[----:B------:R-:W-:-:S04]  /*14950*/  ISETP.GT.AND P1, PT, R0, 0x68, P3 ;  /* 0x000000680000780c */ /* 0x000fc80001f24270 */
[----:B------:R1:W-:Y:S01]  /*14960*/  @P4 STG.E desc[UR20][R4.64+0x180], R15 ;  /* 0x0001800f04004986 */ /* 0x0003e2000c101914 */
[----:B------:R-:W-:Y:S01]  /*14970*/  ISETP.GT.AND P4, PT, R0, 0x69, P3 ;  /* 0x000000690000780c */ /* 0x000fe20001f84270 */
[----:B------:R-:W-:Y:S01]  /*14980*/  FMUL R11, R140, UR11 ;  /* 0x0000000b8c0b7c20 */ /* 0x000fe20008400000 */
[----:B------:R-:W-:Y:S01]  /*14990*/  ISETP.GT.AND P6, PT, R0, 0x69, P2 ;  /* 0x000000690000780c */ /* 0x000fe200017c4270 */
[----:B------:R-:W-:Y:S01]  /*149a0*/  FMUL R141, R141, UR11 ;  /* 0x0000000b8d8d7c20 */ /* 0x000fe20008400000 */
[----:B------:R-:W-:Y:S01]  /*149b0*/  F2FP.TF32.F32.PACK_B R139, R139 ;  /* 0x0000008bff8b723e */ /* 0x000fe200024050ff */
[----:B--2---:R-:W-:Y:S01]  /*149c0*/  FMUL R13, R142, UR11 ;  /* 0x0000000b8e0d7c20 */ /* 0x004fe20008400000 */
[----:B------:R-:W-:Y:S02]  /*149d0*/  F2FP.TF32.F32.PACK_B R11, R11 ;  /* 0x0000000bff0b723e */ /* 0x000fe400024050ff */
[----:B-1----:R-:W-:Y:S01]  /*149e0*/  @P0 MOV R4, R8 ;  /* 0x0000000800040202 */ /* 0x002fe20000000f00 */
[----:B------:R-:W-:Y:S01]  /*149f0*/  @P0 IMAD.MOV.U32 R5, RZ, RZ, R9 ;  /* 0x000000ffff050224 */ /* 0x000fe200078e0009 */
[----:B------:R-:W-:Y:S01]  /*14a00*/  F2FP.TF32.F32.PACK_B R141, R141 ;  /* 0x0000008dff8d723e */ /* 0x000fe200024050ff */
[----:B------:R-:W-:Y:S01]  /*14a10*/  FMUL R143, R143, UR11 ;  /* 0x0000000b8f8f7c20 */ /* 0x000fe20008400000 */
[----:B------:R-:W-:-:S02]  /*14a20*/  F2FP.TF32.F32.PACK_B R13, R13 ;  /* 0x0000000dff0d723e */ /* 0x000fc400024050ff */
[----:B------:R1:W-:Y:S02]  /*14a30*/  @P0 STG.E desc[UR20][R4.64+0x184], R139 ;  /* 0x0001848b04000986 */ /* 0x0003e4000c101914 */
[----:B------:R-:W-:Y:S02]  /*14a40*/  F2FP.TF32.F32.PACK_B R143, R143 ;  /* 0x0000008fff8f723e */ /* 0x000fe400024050ff */
[----:B------:R-:W-:Y:S04]  /*14a50*/  @P1 STG.E desc[UR20][R6.64+0x1a0], R11 ;  /* 0x0001a00b06001986 */ /* 0x000fe8000c101914 */
[----:B------:R-:W-:Y:S01]  /*14a60*/  @P4 STG.E desc[UR20][R6.64+0x1a4], R141 ;  /* 0x0001a48d06004986 */ /* 0x000fe2000c101914 */
[----:B-1----:R-:W-:Y:S02]  /*14a70*/  @P5 IMAD.MOV.U32 R4, RZ, RZ, R8 ;  /* 0x000000ffff045224 */ /* 0x002fe400078e0008 */
[----:B------:R-:W-:-:S05]  /*14a80*/  @P5 IMAD.MOV.U32 R5, RZ, RZ, R9 ;  /* 0x000000ffff055224 */ /* 0x000fca00078e0009 */
[----:B------:R1:W-:Y:S01]  /*14a90*/  @P5 STG.E desc[UR20][R4.64+0x1a0], R13 ;  /* 0x0001a00d04005986 */ /* 0x0003e2000c101914 */
[----:B------:R-:W-:Y:S01]  /*14aa0*/  ISETP.GT.AND P5, PT, R0, 0x71, P3 ;  /* 0x000000710000780c */ /* 0x000fe20001fa4270 */
[----:B------:R-:W-:Y:S01]  /*14ab0*/  FMUL R145, R145, UR11 ;  /* 0x0000000b91917c20 */ /* 0x000fe20008400000 */
[----:B-1----:R-:W-:Y:S02]  /*14ac0*/  @P6 IMAD.MOV.U32 R4, RZ, RZ, R8 ;  /* 0x000000ffff046224 */ /* 0x002fe400078e0008 */
[----:B------:R-:W-:-:S05]  /*14ad0*/  @P6 IMAD.MOV.U32 R5, RZ, RZ, R9 ;  /* 0x000000ffff056224 */ /* 0x000fca00078e0009 */
[----:B------:R1:W-:Y:S01]  /*14ae0*/  @P6 STG.E desc[UR20][R4.64+0x1a4], R143 ;  /* 0x0001a48f04006986 */ /* 0x0003e2000c101914 */
[C---:B------:R-:W-:Y:S02]  /*14af0*/  ISETP.GT.AND P6, PT, R0.reuse, 0x70, P2 ;  /* 0x000000700000780c */ /* 0x040fe400017c4270 */
[----:B------:R-:W-:Y:S02]  /*14b00*/  ISETP.GT.AND P4, PT, R0, 0x70, P3 ;  /* 0x000000700000780c */ /* 0x000fe40001f84270 */
[----:B------:R-:W-:Y:S01]  /*14b10*/  F2FP.TF32.F32.PACK_B R145, R145 ;  /* 0x00000091ff91723e */ /* 0x000fe200024050ff */
[----:B------:R-:W-:Y:S01]  /*14b20*/  FMUL R11, R144, UR11 ;  /* 0x0000000b900b7c20 */ /* 0x000fe20008400000 */
[----:B------:R-:W-:-:S03]  /*14b30*/  FMUL R15, R146, UR11 ;  /* 0x0000000b920f7c20 */ /* 0x000fc60008400000 */
[----:B------:R-:W-:Y:S01]  /*14b40*/  @P5 STG.E desc[UR20][R6.64+0x1c4], R145 ;  /* 0x0001c49106005986 */ /* 0x000fe2000c101914 */
[----:B------:R-:W-:Y:S02]  /*14b50*/  ISETP.GT.AND P5, PT, R0, 0x71, P2 ;  /* 0x000000710000780c */ /* 0x000fe400017a4270 */
[----:B------:R-:W-:Y:S01]  /*14b60*/  F2FP.TF32.F32.PACK_B R11, R11 ;  /* 0x0000000bff0b723e */ /* 0x000fe200024050ff */
[----:B-1----:R-:W-:Y:S01]  /*14b70*/  @P6 IMAD.MOV.U32 R4, RZ, RZ, R8 ;  /* 0x000000ffff046224 */ /* 0x002fe200078e0008 */
[----:B------:R-:W-:Y:S01]  /*14b80*/  F2FP.TF32.F32.PACK_B R15, R15 ;  /* 0x0000000fff0f723e */ /* 0x000fe200024050ff */
[----:B------:R-:W-:Y:S02]  /*14b90*/  @P6 IMAD.MOV.U32 R5, RZ, RZ, R9 ;  /* 0x000000ffff056224 */ /* 0x000fe400078e0009 */
[----:B------:R-:W-:Y:S01]  /*14ba0*/  @P4 STG.E desc[UR20][R6.64+0x1c0], R11 ;  /* 0x0001c00b06004986 */ /* 0x000fe2000c101914 */
[----:B------:R-:W-:-:S03]  /*14bb0*/  FMUL R147, R147, UR11 ;  /* 0x0000000b93937c20 */ /* 0x000fc60008400000 */
[----:B------:R1:W-:Y:S01]  /*14bc0*/  @P6 STG.E desc[UR20][R4.64+0x1c0], R15 ;  /* 0x0001c00f04006986 */ /* 0x0003e2000c101914 */
[C---:B------:R-:W-:Y:S02]  /*14bd0*/  ISETP.GT.AND P4, PT, R0.reuse, 0x78, P3 ;  /* 0x000000780000780c */ /* 0x040fe40001f84270 */
[C---:B------:R-:W-:Y:S02]  /*14be0*/  ISETP.GT.AND P3, PT, R0.reuse, 0x79, P3 ;  /* 0x000000790000780c */ /* 0x040fe40001f64270 */
[----:B------:R-:W-:Y:S02]  /*14bf0*/  ISETP.GT.AND P6, PT, R0, 0x78, P2 ;  /* 0x000000780000780c */ /* 0x000fe400017c4270 */
[----:B------:R-:W-:Y:S01]  /*14c00*/  F2FP.TF32.F32.PACK_B R147, R147 ;  /* 0x00000093ff93723e */ /* 0x000fe200024050ff */
[----:B-1----:R-:W-:Y:S01]  /*14c10*/  IMAD.U32 R5, RZ, RZ, UR14 ;  /* 0x0000000eff057e24 */ /* 0x002fe2000f8e00ff */
[----:B------:R-:W-:-:S03]  /*14c20*/  ISETP.GT.AND P1, PT, R14, 0xc0, PT ;  /* 0x000000c00e00780c */ /* 0x000fc60003f24270 */
[----:B------:R-:W-:-:S04]  /*14c30*/  IMAD.WIDE.U32 R4, R5, 0x300, R2 ;  /* 0x0000030005047825 */ /* 0x000fc800078e0002 */
[----:B------:R-:W-:Y:S01]  /*14c40*/  FMUL R149, R149, UR11 ;  /* 0x0000000b95957c20 */ /* 0x000fe20008400000 */
[----:B------:R-:W-:Y:S02]  /*14c50*/  @P5 IMAD.MOV.U32 R2, RZ, RZ, R8 ;  /* 0x000000ffff025224 */ /* 0x000fe400078e0008 */
[----:B------:R-:W-:Y:S01]  /*14c60*/  @P5 IMAD.MOV.U32 R3, RZ, RZ, R9 ;  /* 0x000000ffff035224 */ /* 0x000fe200078e0009 */
[----:B------:R-:W-:Y:S01]  /*14c70*/  ISETP.GT.AND P2, PT, R0, 0x79, P2 ;  /* 0x000000790000780c */ /* 0x000fe20001744270 */
[----:B------:R-:W-:Y:S01]  /*14c80*/  FMUL R17, R148, UR11 ;  /* 0x0000000b94117c20 */ /* 0x000fe20008400000 */
[----:B------:R-:W-:Y:S02]  /*14c90*/  FMUL R13, R150, UR11 ;  /* 0x0000000b960d7c20 */ /* 0x000fe40008400000 */
[----:B------:R1:W-:Y:S01]  /*14ca0*/  @P5 STG.E desc[UR20][R2.64+0x1c4], R147 ;  /* 0x0001c49302005986 */ /* 0x0003e2000c101914 */
[----:B------:R-:W-:Y:S01]  /*14cb0*/  ISETP.GT.AND P5, PT, R0, RZ, P1 ;  /* 0x000000ff0000720c */ /* 0x000fe20000fa4270 */
[----:B------:R-:W-:Y:S01]  /*14cc0*/  FMUL R151, R151, UR11 ;  /* 0x0000000b97977c20 */ /* 0x000fe20008400000 */
[----:B------:R-:W-:Y:S01]  /*14cd0*/  F2FP.TF32.F32.PACK_B R149, R149 ;  /* 0x00000095ff95723e */ /* 0x000fe200024050ff */
[----:B------:R-:W-:Y:S01]  /*14ce0*/  UIMAD UR6, UR15, 0x300, URZ ;  /* 0x000003000f0678a4 */ /* 0x000fe2000f8e023f */
[----:B------:R-:W-:Y:S01]  /*14cf0*/  FMUL R19, R24, UR11 ;  /* 0x0000000b18137c20 */ /* 0x000fe20008400000 */
[----:B------:R-:W-:-:S02]  /*14d00*/  F2FP.TF32.F32.PACK_B R17, R17 ;  /* 0x00000011ff11723e */ /* 0x000fc400024050ff */
[----:B------:R-:W-:Y:S01]  /*14d10*/  F2FP.TF32.F32.PACK_B R13, R13 ;  /* 0x0000000dff0d723e */ /* 0x000fe200024050ff */
[----:B------:R-:W-:Y:S01]  /*14d20*/  @P3 STG.E desc[UR20][R6.64+0x1e4], R149 ;  /* 0x0001e49506003986 */ /* 0x000fe2000c101914 */
[----:B------:R-:W-:Y:S01]  /*14d30*/  F2FP.TF32.F32.PACK_B R151, R151 ;  /* 0x00000097ff97723e */ /* 0x000fe200024050ff */
[----:B-1----:R-:W-:Y:S01]  /*14d40*/  @P6 IMAD.MOV.U32 R2, RZ, RZ, R8 ;  /* 0x000000ffff026224 */ /* 0x002fe200078e0008 */
[----:B------:R-:W-:Y:S01]  /*14d50*/  ISETP.GT.AND P3, PT, R0, 0x1, P1 ;  /* 0x000000010000780c */ /* 0x000fe20000f64270 */
[----:B------:R-:W-:Y:S01]  /*14d60*/  @P6 IMAD.MOV.U32 R3, RZ, RZ, R9 ;  /* 0x000000ffff036224 */ /* 0x000fe200078e0009 */
[----:B------:R-:W-:Y:S01]  /*14d70*/  F2FP.TF32.F32.PACK_B R19, R19 ;  /* 0x00000013ff13723e */ /* 0x000fe200024050ff */
[----:B------:R-:W-:Y:S01]  /*14d80*/  VIADD R5, R5, UR6 ;  /* 0x0000000605057c36 */ /* 0x000fe20008000000 */
[----:B------:R-:W-:Y:S01]  /*14d90*/  ISETP.GT.AND P0, PT, R14, 0xc8, PT ;  /* 0x000000c80e00780c */ /* 0x000fe20003f04270 */
[----:B------:R1:W-:Y:S04]  /*14da0*/  @P4 STG.E desc[UR20][R6.64+0x1e0], R17 ;  /* 0x0001e01106004986 */ /* 0x0003e8000c101914 */
[----:B------:R2:W-:Y:S01]  /*14db0*/  @P6 STG.E desc[UR20][R2.64+0x1e0], R13 ;  /* 0x0001e00d02006986 */ /* 0x0005e2000c101914 */
[----:B------:R-:W-:-:S03]  /*14dc0*/  FMUL R25, R25, UR11 ;  /* 0x0000000b19197c20 */ /* 0x000fc60008400000 */
[----:B------:R-:W-:Y:S04]  /*14dd0*/  @P2 STG.E desc[UR20][R8.64+0x1e4], R151 ;  /* 0x0001e49708002986 */ /* 0x000fe8000c101914 */
[----:B------:R-:W-:Y:S01]  /*14de0*/  @P5 STG.E desc[UR20][R4.64], R19 ;  /* 0x0000001304005986 */ /* 0x000fe2000c101914 */
[C---:B------:R-:W-:Y:S02]  /*14df0*/  ISETP.GT.AND P5, PT, R0.reuse, 0x1, P0 ;  /* 0x000000010000780c */ /* 0x040fe400007a4270 */
[----:B------:R-:W-:Y:S02]  /*14e00*/  ISETP.GT.AND P2, PT, R0, RZ, P0 ;  /* 0x000000ff0000720c */ /* 0x000fe40000744270 */
[----:B-1----:R-:W-:Y:S01]  /*14e10*/  IADD3 R6, P4, R4, UR9, RZ ;  /* 0x0000000904067c10 */ /* 0x002fe2000ff9e0ff */
[----:B--2---:R-:W-:Y:S01]  /*14e20*/  @P3 IMAD.MOV.U32 R2, RZ, RZ, R4 ;  /* 0x000000ffff023224 */ /* 0x004fe200078e0004 */
[----:B------:R-:W-:Y:S01]  /*14e30*/  F2FP.TF32.F32.PACK_B R25, R25 ;  /* 0x00000019ff19723e */ /* 0x000fe200024050ff */
[----:B------:R-:W-:Y:S01]  /*14e40*/  @P3 IMAD.MOV.U32 R3, RZ, RZ, R5 ;  /* 0x000000ffff033224 */ /* 0x000fe200078e0005 */
[----:B------:R-:W-:Y:S01]  /*14e50*/  ISETP.GT.AND P6, PT, R0, 0x8, P1 ;  /* 0x000000080000780c */ /* 0x000fe20000fc4270 */
[----:B------:R-:W-:Y:S01]  /*14e60*/  FMUL R21, R26, UR11 ;  /* 0x0000000b1a157c20 */ /* 0x000fe20008400000 */
[----:B------:R-:W-:Y:S01]  /*14e70*/  FMUL R27, R27, UR11 ;  /* 0x0000000b1b1b7c20 */ /* 0x000fe20008400000 */
[----:B------:R-:W-:Y:S01]  /*14e80*/  IADD3.X R7, R5, UR8, RZ, P4, !PT ;  /* 0x0000000805077c10 */ /* 0x000fe2000a7fe4ff */
[----:B------:R1:W-:Y:S01]  /*14e90*/  @P3 STG.E desc[UR20][R2.64+0x4], R25 ;  /* 0x0000041902003986 */ /* 0x0003e2000c101914 */
[----:B------:R-:W-:-:S02]  /*14ea0*/  ISETP.GT.AND P3, PT, R0, 0x9, P1 ;  /* 0x000000090000780c */ /* 0x000fc40000f64270 */
[----:B------:R-:W-:Y:S01]  /*14eb0*/  F2FP.TF32.F32.PACK_B R21, R21 ;  /* 0x00000015ff15723e */ /* 0x000fe200024050ff */
[----:B------:R-:W-:Y:S01]  /*14ec0*/  FMUL R23, R28, UR11 ;  /* 0x0000000b1c177c20 */ /* 0x000fe20008400000 */
[----:B------:R-:W-:-:S03]  /*14ed0*/  F2FP.TF32.F32.PACK_B R27, R27 ;  /* 0x0000001bff1b723e */ /* 0x000fc600024050ff */
[----:B------:R-:W-:Y:S01]  /*14ee0*/  @P2 STG.E desc[UR20][R6.64], R21 ;  /* 0x0000001506002986 */ /* 0x000fe2000c101914 */
[----:B-1----:R-:W-:Y:S02]  /*14ef0*/  @P5 IMAD.MOV.U32 R2, RZ, RZ, R6 ;  /* 0x000000ffff025224 */ /* 0x002fe400078e0006 */
[----:B------:R-:W-:Y:S01]  /*14f00*/  @P5 IMAD.MOV.U32 R3, RZ, RZ, R7 ;  /* 0x000000ffff035224 */ /* 0x000fe200078e0007 */
[C---:B------:R-:W-:Y:S01]  /*14f10*/  ISETP.GT.AND P2, PT, R0.reuse, 0x8, P0 ;  /* 0x000000080000780c */ /* 0x040fe20000744270 */
[----:B------:R-:W-:Y:S01]  /*14f20*/  FMUL R29, R29, UR11 ;  /* 0x0000000b1d1d7c20 */ /* 0x000fe20008400000 */
[----:B------:R-:W-:Y:S02]  /*14f30*/  F2FP.TF32.F32.PACK_B R23, R23 ;  /* 0x00000017ff17723e */ /* 0x000fe400024050ff */
[----:B------:R1:W-:Y:S01]  /*14f40*/  @P5 STG.E desc[UR20][R2.64+0x4], R27 ;  /* 0x0000041b02005986 */ /* 0x0003e2000c101914 */
[----:B------:R-:W-:Y:S01]  /*14f50*/  ISETP.GT.AND P5, PT, R0, 0x9, P0 ;  /* 0x000000090000780c */ /* 0x000fe200007a4270 */
[----:B------:R-:W-:Y:S01]  /*14f60*/  FMUL R89, R30, UR11 ;  /* 0x0000000b1e597c20 */ /* 0x000fe20008400000 */
[----:B------:R-:W-:Y:S01]  /*14f70*/  F2FP.TF32.F32.PACK_B R29, R29 ;  /* 0x0000001dff1d723e */ /* 0x000fe200024050ff */
[----:B-1----:R-:W-:-:S02]  /*14f80*/  @P6 IMAD.MOV.U32 R2, RZ, RZ, R4 ;  /* 0x000000ffff026224 */ /* 0x002fc400078e0004 */
[----:B------:R-:W-:-:S05]  /*14f90*/  @P6 IMAD.MOV.U32 R3, RZ, RZ, R5 ;  /* 0x000000ffff036224 */ /* 0x000fca00078e0005 */
[----:B------:R1:W-:Y:S01]  /*14fa0*/  @P6 STG.E desc[UR20][R2.64+0x20], R23 ;  /* 0x0000201702006986 */ /* 0x0003e2000c101914 */
[----:B------:R-:W-:Y:S01]  /*14fb0*/  ISETP.GT.AND P6, PT, R0, 0x10, P1 ;  /* 0x000000100000780c */ /* 0x000fe20000fc4270 */
[----:B------:R-:W-:Y:S01]  /*14fc0*/  FMUL R31, R31, UR11 ;  /* 0x0000000b1f1f7c20 */ /* 0x000fe20008400000 */
[----:B------:R-:W-:Y:S01]  /*14fd0*/  F2FP.TF32.F32.PACK_B R89, R89 ;  /* 0x00000059ff59723e */ /* 0x000fe200024050ff */
[----:B-1----:R-:W-:Y:S02]  /*14fe0*/  @P3 IMAD.MOV.U32 R2, RZ, RZ, R4 ;  /* 0x000000ffff023224 */ /* 0x002fe400078e0004 */
        /* <DEDUP_REMOVED lines=104> */
[----:B------:R-:W-:Y:S02]  /*15670*/  F2FP.TF32.F32.PACK_B R103, R103 ;  /* 0x00000067ff67723e */ /* 0x000fe400024050ff */
[----:B------:R-:W-:Y:S01]  /*15680*/  ISETP.GT.AND P2, PT, R0, 0x30, P0 ;  /* 0x000000300000780c */ /* 0x000fe20000744270 */
[----:B------:R-:W-:Y:S01]  /*15690*/  FMUL R49, R49, UR11 ;  /* 0x0000000b31317c20 */ /* 0x000fe20008400000 */
        /* <DEDUP_REMOVED lines=12> */
[----:B------:R-:W-:Y:S01]  /*15760*/  FMUL R107, R52, UR11 ;  /* 0x0000000b346b7c20 */ /* 0x000fe20008400000 */
[----:B-1----:R-:W-:Y:S02]  /*15770*/  @P3 IMAD.MOV.U32 R2, RZ, RZ, R4 ;  /* 0x000000ffff023224 */ /* 0x002fe400078e0004 */
[----:B------:R-:W-:-:S05]  /*15780*/  @P3 IMAD.MOV.U32 R3, RZ, RZ, R5 ;  /* 0x000000ffff033224 */ /* 0x000fca00078e0005 */
[----:B------:R1:W-:Y:S01]  /*15790*/  @P3 STG.E desc[UR20][R2.64+0xc4], R49 ;  /* 0x0000c43102003986 */ /* 0x0003e2000c101914 */
[----:B------:R-:W-:Y:S01]  /*157a0*/  F2FP.TF32.F32.PACK_B R51, R51 ;  /* 0x00000033ff33723e */ /* 0x000fe200024050ff */
[--C-:B------:R-:W-:Y:S01]  /*157b0*/  @P5 IMAD.MOV.U32 R8, RZ, RZ, R6.reuse ;  /* 0x000000ffff085224 */ /* 0x100fe200078e0006 */
[----:B------:R-:W-:Y:S02]  /*157c0*/  IADD3.X R9, R5, UR8, RZ, P4, !PT ;  /* 0x0000000805097c10 */ /* 0x000fe4000a7fe4ff */
[----:B------:R-:W-:Y:S01]  /*157d0*/  F2FP.TF32.F32.PACK_B R107, R107 ;  /* 0x0000006bff6b723e */ /* 0x000fe200024050ff */
[----:B-1----:R-:W-:Y:S02]  /*157e0*/  @P2 IMAD.MOV.U32 R2, RZ, RZ, R6 ;  /* 0x000000ffff022224 */ /* 0x002fe400078e0006 */
[----:B------:R-:W-:Y:S01]  /*157f0*/  @P2 IMAD.MOV.U32 R3, RZ, RZ, R7 ;  /* 0x000000ffff032224 */ /* 0x000fe200078e0007 */
[----:B------:R-:W-:-:S04]  /*15800*/  ISETP.GT.AND P3, PT, R0, 0x39, P1 ;  /* 0x000000390000780c */ /* 0x000fc80000f64270 */
[----:B------:R1:W-:Y:S01]  /*15810*/  @P2 STG.E desc[UR20][R2.64+0xc0], R105 ;  /* 0x0000c06902002986 */ /* 0x0003e2000c101914 */
[----:B------:R-:W-:-:S03]  /*15820*/  ISETP.GT.AND P2, PT, R0, 0x38, P0 ;  /* 0x000000380000780c */ /* 0x000fc60000744270 */
[----:B------:R-:W-:Y:S01]  /*15830*/  @P5 STG.E desc[UR20][R8.64+0xc4], R51 ;  /* 0x0000c43308005986 */ /* 0x000fe2000c101914 */
[----:B------:R-:W-:Y:S01]  /*15840*/  ISETP.GT.AND P5, PT, R0, 0x40, P1 ;  /* 0x000000400000780c */ /* 0x000fe20000fa4270 */
[----:B-1----:R-:W-:Y:S02]  /*15850*/  @P6 IMAD.MOV.U32 R2, RZ, RZ, R4 ;  /* 0x000000ffff026224 */ /* 0x002fe400078e0004 */
[----:B------:R-:W-:Y:S02]  /*15860*/  @P6 IMAD.MOV.U32 R3, RZ, RZ, R5 ;  /* 0x000000ffff036224 */ /* 0x000fe400078e0005 */
[----:B------:R-:W-:-:S03]  /*15870*/  FMUL R53, R53, UR11 ;  /* 0x0000000b35357c20 */ /* 0x000fc60008400000 */
[----:B------:R1:W-:Y:S01]  /*15880*/  @P6 STG.E desc[UR20][R2.64+0xe0], R107 ;  /* 0x0000e06b02006986 */ /* 0x0003e2000c101914 */
[----:B------:R-:W-:Y:S01]  /*15890*/  ISETP.GT.AND P6, PT, R0, 0x39, P0 ;  /* 0x000000390000780c */ /* 0x000fe200007c4270 */
[----:B------:R-:W-:Y:S01]  /*158a0*/  FMUL R109, R54, UR11 ;  /* 0x0000000b366d7c20 */ /* 0x000fe20008400000 */
[----:B------:R-:W-:Y:S01]  /*158b0*/  FMUL R55, R55, UR11 ;  /* 0x0000000b37377c20 */ /* 0x000fe20008400000 */
[----:B------:R-:W-:Y:S01]  /*158c0*/  F2FP.TF32.F32.PACK_B R53, R53 ;  /* 0x00000035ff35723e */ /* 0x000fe200024050ff */
[----:B------:R-:W-:Y:S01]  /*158d0*/  FMUL R111, R56, UR11 ;  /* 0x0000000b386f7c20 */ /* 0x000fe20008400000 */
[----:B------:R-:W-:Y:S01]  /*158e0*/  VIADD R6, R4, UR9 ;  /* 0x0000000904067c36 */ /* 0x000fe20008000000 */
[----:B------:R-:W-:Y:S01]  /*158f0*/  F2FP.TF32.F32.PACK_B R109, R109 ;  /* 0x0000006dff6d723e */ /* 0x000fe200024050ff */
[----:B------:R-:W-:Y:S02]  /*15900*/  @P2 IMAD.MOV.U32 R7, RZ, RZ, R9 ;  /* 0x000000ffff072224 */ /* 0x000fe400078e0009 */
[----:B-1----:R-:W-:-:S02]  /*15910*/  @P3 IMAD.MOV.U32 R2, RZ, RZ, R4 ;  /* 0x000000ffff023224 */ /* 0x002fc400078e0004 */
[----:B------:R-:W-:Y:S01]  /*15920*/  @P3 IMAD.MOV.U32 R3, RZ, RZ, R5 ;  /* 0x000000ffff033224 */ /* 0x000fe200078e0005 */
[----:B------:R-:W-:Y:S01]  /*15930*/  F2FP.TF32.F32.PACK_B R55, R55 ;  /* 0x00000037ff37723e */ /* 0x000fe200024050ff */
[----:B------:R-:W-:Y:S01]  /*15940*/  VIADD R10, R4, UR9 ;  /* 0x00000009040a7c36 */ /* 0x000fe20008000000 */
[C---:B------:R-:W-:Y:S01]  /*15950*/  ISETP.GT.AND P4, PT, R0.reuse, 0x41, P1 ;  /* 0x000000410000780c */ /* 0x040fe20000f84270 */
[----:B------:R-:W-:Y:S01]  /*15960*/  @P6 IMAD.MOV.U32 R11, RZ, RZ, R9 ;  /* 0x000000ffff0b6224 */ /* 0x000fe200078e0009 */
[----:B------:R1:W-:Y:S01]  /*15970*/  @P3 STG.E desc[UR20][R2.64+0xe4], R53 ;  /* 0x0000e43502003986 */ /* 0x0003e2000c101914 */
[----:B------:R-:W-:Y:S02]  /*15980*/  F2FP.TF32.F32.PACK_B R111, R111 ;  /* 0x0000006fff6f723e */ /* 0x000fe400024050ff */
[C---:B------:R-:W-:Y:S01]  /*15990*/  ISETP.GT.AND P3, PT, R0.reuse, 0x40, P0 ;  /* 0x000000400000780c */ /* 0x040fe20000764270 */
[----:B------:R2:W-:Y:S01]  /*159a0*/  @P2 STG.E desc[UR20][R6.64+0xe0], R109 ;  /* 0x0000e06d06002986 */ /* 0x0005e2000c101914 */
[----:B------:R-:W-:-:S03]  /*159b0*/  ISETP.GT.AND P2, PT, R0, 0x41, P0 ;  /* 0x000000410000780c */ /* 0x000fc60000744270 */
[----:B------:R-:W-:Y:S01]  /*159c0*/  @P6 STG.E desc[UR20][R10.64+0xe4], R55 ;  /* 0x0000e4370a006986 */ /* 0x000fe2000c101914 */
[----:B-1----:R-:W-:Y:S02]  /*159d0*/  @P5 IMAD.MOV.U32 R2, RZ, RZ, R4 ;  /* 0x000000ffff025224 */ /* 0x002fe400078e0004 */
[----:B------:R-:W-:Y:S02]  /*159e0*/  @P5 IMAD.MOV.U32 R3, RZ, RZ, R5 ;  /* 0x000000ffff035224 */ /* 0x000fe400078e0005 */
[----:B------:R-:W-:Y:S01]  /*159f0*/  FMUL R57, R57, UR11 ;  /* 0x0000000b39397c20 */ /* 0x000fe20008400000 */
[----:B------:R-:W-:Y:S02]  /*15a00*/  FMUL R113, R58, UR11 ;  /* 0x0000000b3a717c20 */ /* 0x000fe40008400000 */
[----:B------:R1:W-:Y:S01]  /*15a10*/  @P5 STG.E desc[UR20][R2.64+0x100], R111 ;  /* 0x0001006f02005986 */ /* 0x0003e2000c101914 */
[----:B------:R-:W-:Y:S01]  /*15a20*/  ISETP.GT.AND P5, PT, R0, 0x48, P1 ;  /* 0x000000480000780c */ /* 0x000fe20000fa4270 */
[----:B------:R-:W-:Y:S01]  /*15a30*/  FMUL R59, R59, UR11 ;  /* 0x0000000b3b3b7c20 */ /* 0x000fe20008400000 */
[----:B------:R-:W-:-:S02]  /*15a40*/  F2FP.TF32.F32.PACK_B R57, R57 ;  /* 0x00000039ff39723e */ /* 0x000fc400024050ff */
[----:B------:R-:W-:Y:S01]  /*15a50*/  ISETP.GT.AND P6, PT, R0, 0x49, P1 ;  /* 0x000000490000780c */ /* 0x000fe20000fc4270 */
[----:B------:R-:W-:Y:S01]  /*15a60*/  FMUL R115, R60, UR11 ;  /* 0x0000000b3c737c20 */ /* 0x000fe20008400000 */
[----:B------:R-:W-:Y:S02]  /*15a70*/  F2FP.TF32.F32.PACK_B R113, R113 ;  /* 0x00000071ff71723e */ /* 0x000fe400024050ff */
[----:B--2---:R-:W-:Y:S01]  /*15a80*/  @P3 MOV R7, R9 ;  /* 0x0000000900073202 */ /* 0x004fe20000000f00 */
[----:B-1----:R-:W-:Y:S02]  /*15a90*/  @P4 IMAD.MOV.U32 R2, RZ, RZ, R4 ;  /* 0x000000ffff024224 */ /* 0x002fe400078e0004 */
[----:B------:R-:W-:Y:S01]  /*15aa0*/  @P4 IMAD.MOV.U32 R3, RZ, RZ, R5 ;  /* 0x000000ffff034224 */ /* 0x000fe200078e0005 */
[----:B------:R-:W-:Y:S01]  /*15ab0*/  F2FP.TF32.F32.PACK_B R59, R59 ;  /* 0x0000003bff3b723e */ /* 0x000fe200024050ff */
[----:B------:R-:W-:Y:S01]  /*15ac0*/  @P2 IMAD.MOV.U32 R11, RZ, RZ, R9 ;  /* 0x000000ffff0b2224 */ /* 0x000fe200078e0009 */
[----:B------:R-:W-:-:S02]  /*15ad0*/  F2FP.TF32.F32.PACK_B R115, R115 ;  /* 0x00000073ff73723e */ /* 0x000fc400024050ff */
[----:B------:R1:W-:Y:S01]  /*15ae0*/  @P4 STG.E desc[UR20][R2.64+0x104], R57 ;  /* 0x0001043902004986 */ /* 0x0003e2000c101914 */
[----:B------:R-:W-:Y:S01]  /*15af0*/  FMUL R61, R61, UR11 ;  /* 0x0000000b3d3d7c20 */ /* 0x000fe20008400000 */
[C---:B------:R-:W-:Y:S02]  /*15b00*/  ISETP.GT.AND P4, PT, R0.reuse, 0x49, P0 ;  /* 0x000000490000780c */ /* 0x040fe40000784270 */
[----:B------:R2:W-:Y:S01]  /*15b10*/  @P3 STG.E desc[UR20][R6.64+0x100], R113 ;  /* 0x0001007106003986 */ /* 0x0005e2000c101914 */
[----:B------:R-:W-:-:S03]  /*15b20*/  ISETP.GT.AND P3, PT, R0, 0x48, P0 ;  /* 0x000000480000780c */ /* 0x000fc60000764270 */
[----:B------:R-:W-:Y:S01]  /*15b30*/  @P2 STG.E desc[UR20][R10.64+0x104], R59 ;  /* 0x0001043b0a002986 */ /* 0x000fe2000c101914 */
[----:B-1----:R-:W-:Y:S02]  /*15b40*/  @P5 IMAD.MOV.U32 R2, RZ, RZ, R4 ;  /* 0x000000ffff025224 */ /* 0x002fe400078e0004 */
[----:B------:R-:W-:Y:S01]  /*15b50*/  @P5 IMAD.MOV.U32 R3, RZ, RZ, R5 ;  /* 0x000000ffff035224 */ /* 0x000fe200078e0005 */
[----:B------:R-:W-:Y:S01]  /*15b60*/  F2FP.TF32.F32.PACK_B R61, R61 ;  /* 0x0000003dff3d723e */ /* 0x000fe200024050ff */
[----:B------:R-:W-:-:S03]  /*15b70*/  FMUL R117, R62, UR11 ;  /* 0x0000000b3e757c20 */ /* 0x000fc60008400000 */
[----:B------:R1:W-:Y:S01]  /*15b80*/  @P5 STG.E desc[UR20][R2.64+0x120], R115 ;  /* 0x0001207302005986 */ /* 0x0003e2000c101914 */
[----:B------:R-:W-:Y:S01]  /*15b90*/  FMUL R63, R63, UR11 ;  /* 0x0000000b3f3f7c20 */ /* 0x000fe20008400000 */
[----:B------:R-:W-:Y:S01]  /*15ba0*/  F2FP.TF32.F32.PACK_B R117, R117 ;  /* 0x00000075ff75723e */ /* 0x000fe200024050ff */
[----:B--2---:R-:W-:Y:S02]  /*15bb0*/  @P3 IMAD.MOV.U32 R7, RZ, RZ, R9 ;  /* 0x000000ffff073224 */ /* 0x004fe400078e0009 */
[----:B-1----:R-:W-:Y:S02]  /*15bc0*/  @P6 IMAD.MOV.U32 R2, RZ, RZ, R4 ;  /* 0x000000ffff026224 */ /* 0x002fe400078e0004 */
[----:B------:R-:W-:Y:S01]  /*15bd0*/  @P6 IMAD.MOV.U32 R3, RZ, RZ, R5 ;  /* 0x000000ffff036224 */ /* 0x000fe200078e0005 */
[----:B------:R-:W-:Y:S01]  /*15be0*/  F2FP.TF32.F32.PACK_B R63, R63 ;  /* 0x0000003fff3f723e */ /* 0x000fe200024050ff */
[----:B------:R-:W-:-:S03]  /*15bf0*/  @P4 IMAD.MOV.U32 R11, RZ, RZ, R9 ;  /* 0x000000ffff0b4224 */ /* 0x000fc600078e0009 */
[----:B------:R1:W-:Y:S01]  /*15c00*/  @P6 STG.E desc[UR20][R2.64+0x124], R61 ;  /* 0x0001243d02006986 */ /* 0x0003e2000c101914 */
[C---:B------:R-:W-:Y:S02]  /*15c10*/  ISETP.GT.AND P6, PT, R0.reuse, 0x50, P1 ;  /* 0x000000500000780c */ /* 0x040fe40000fc4270 */
[C---:B------:R-:W-:Y:S01]  /*15c20*/  ISETP.GT.AND P2, PT, R0.reuse, 0x51, P1 ;  /* 0x000000510000780c */ /* 0x040fe20000f44270 */
[----:B------:R2:W-:Y:S01]  /*15c30*/  @P3 STG.E desc[UR20][R6.64+0x120], R117 ;  /* 0x0001207506003986 */ /* 0x0005e2000c101914 */
[----:B------:R-:W-:Y:S01]  /*15c40*/  ISETP.GT.AND P5, PT, R0, 0x50, P0 ;  /* 0x000000500000780c */ /* 0x000fe200007a4270 */
[----:B------:R-:W-:Y:S02]  /*15c50*/  FMUL R119, R64, UR11 ;  /* 0x0000000b40777c20 */ /* 0x000fe40008400000 */
[----:B------:R3:W-:Y:S01]  /*15c60*/  @P4 STG.E desc[UR20][R10.64+0x124], R63 ;  /* 0x0001243f0a004986 */ /* 0x0007e2000c101914 */
[----:B------:R-:W-:Y:S01]  /*15c70*/  ISETP.GT.AND P4, PT, R0, 0x51, P0 ;  /* 0x000000510000780c */ /* 0x000fe20000784270 */
[----:B------:R-:W-:Y:S01]  /*15c80*/  FMUL R65, R65, UR11 ;  /* 0x0000000b41417c20 */ /* 0x000fe20008400000 */
[----:B------:R-:W-:Y:S01]  /*15c90*/  F2FP.TF32.F32.PACK_B R119, R119 ;  /* 0x00000077ff77723e */ /* 0x000fe200024050ff */
[----:B------:R-:W-:-:S02]  /*15ca0*/  FMUL R121, R66, UR11 ;  /* 0x0000000b42797c20 */ /* 0x000fc40008400000 */
[--C-:B-1----:R-:W-:Y:S02]  /*15cb0*/  @P6 IMAD.MOV.U32 R2, RZ, RZ, R4.reuse ;  /* 0x000000ffff026224 */ /* 0x102fe400078e0004 */
[----:B------:R-:W-:Y:S02]  /*15cc0*/  @P6 IMAD.MOV.U32 R3, RZ, RZ, R5 ;  /* 0x000000ffff036224 */ /* 0x000fe400078e0005 */
[----:B------:R-:W-:Y:S01]  /*15cd0*/  FMUL R67, R67, UR11 ;  /* 0x0000000b43437c20 */ /* 0x000fe20008400000 */
[----:B------:R-:W-:Y:S01]  /*15ce0*/  ISETP.GT.AND P3, PT, R0, 0x58, P1 ;  /* 0x000000580000780c */ /* 0x000fe20000f64270 */
[--C-:B--2---:R-:W-:Y:S01]  /*15cf0*/  @P5 IMAD.MOV.U32 R7, RZ, RZ, R9.reuse ;  /* 0x000000ffff075224 */ /* 0x104fe200078e0009 */
[----:B------:R-:W-:Y:S01]  /*15d00*/  F2FP.TF32.F32.PACK_B R65, R65 ;  /* 0x00000041ff41723e */ /* 0x000fe200024050ff */
[----:B------:R1:W-:Y:S01]  /*15d10*/  @P6 STG.E desc[UR20][R2.64+0x140], R119 ;  /* 0x0001407702006986 */ /* 0x0003e2000c101914 */
[----:B------:R-:W-:Y:S01]  /*15d20*/  F2FP.TF32.F32.PACK_B R121, R121 ;  /* 0x00000079ff79723e */ /* 0x000fe200024050ff */
[----:B---3--:R-:W-:Y:S01]  /*15d30*/  @P4 IMAD.MOV.U32 R11, RZ, RZ, R9 ;  /* 0x000000ffff0b4224 */ /* 0x008fe200078e0009 */
[----:B------:R-:W-:Y:S01]  /*15d40*/  F2FP.TF32.F32.PACK_B R67, R67 ;  /* 0x00000043ff43723e */ /* 0x000fe200024050ff */
[----:B------:R-:W-:Y:S01]  /*15d50*/  FMUL R123, R68, UR11 ;  /* 0x0000000b447b7c20 */ /* 0x000fe20008400000 */
[----:B-1----:R-:W-:-:S02]  /*15d60*/  @P2 IMAD.MOV.U32 R2, RZ, RZ, R4 ;  /* 0x000000ffff022224 */ /* 0x002fc400078e0004 */
[----:B------:R-:W-:-:S05]  /*15d70*/  @P2 IMAD.MOV.U32 R3, RZ, RZ, R5 ;  /* 0x000000ffff032224 */ /* 0x000fca00078e0005 */
[----:B------:R1:W-:Y:S01]  /*15d80*/  @P2 STG.E desc[UR20][R2.64+0x144], R65 ;  /* 0x0001444102002986 */ /* 0x0003e2000c101914 */
[----:B------:R-:W-:-:S03]  /*15d90*/  ISETP.GT.AND P2, PT, R0, 0x59, P1 ;  /* 0x000000590000780c */ /* 0x000fc60000f44270 */
[----:B------:R2:W-:Y:S01]  /*15da0*/  @P5 STG.E desc[UR20][R6.64+0x140], R121 ;  /* 0x0001407906005986 */ /* 0x0005e2000c101914 */
[----:B------:R-:W-:-:S03]  /*15db0*/  ISETP.GT.AND P5, PT, R0, 0x58, P0 ;  /* 0x000000580000780c */ /* 0x000fc600007a4270 */
[----:B------:R3:W-:Y:S01]  /*15dc0*/  @P4 STG.E desc[UR20][R10.64+0x144], R67 ;  /* 0x000144430a004986 */ /* 0x0007e2000c101914 */
[----:B------:R-:W-:Y:S02]  /*15dd0*/  ISETP.GT.AND P4, PT, R0, 0x59, P0 ;  /* 0x000000590000780c */ /* 0x000fe40000784270 */
[----:B------:R-:W-:Y:S01]  /*15de0*/  F2FP.TF32.F32.PACK_B R123, R123 ;  /* 0x0000007bff7b723e */ /* 0x000fe200024050ff */
[----:B-1----:R-:W-:Y:S02]  /*15df0*/  @P3 IMAD.MOV.U32 R2, RZ, RZ, R4 ;  /* 0x000000ffff023224 */ /* 0x002fe400078e0004 */
[----:B------:R-:W-:Y:S02]  /*15e00*/  @P3 IMAD.MOV.U32 R3, RZ, RZ, R5 ;  /* 0x000000ffff033224 */ /* 0x000fe400078e0005 */
[----:B------:R-:W-:Y:S01]  /*15e10*/  FMUL R69, R69, UR11 ;  /* 0x0000000b45457c20 */ /* 0x000fe20008400000 */
[----:B------:R-:W-:Y:S01]  /*15e20*/  FMUL R125, R70, UR11 ;  /* 0x0000000b467d7c20 */ /* 0x000fe20008400000 */
[----:B------:R-:W-:Y:S01]  /*15e30*/  FMUL R71, R71, UR11 ;  /* 0x0000000b47477c20 */ /* 0x000fe20008400000 */
[----:B------:R1:W-:Y:S01]  /*15e40*/  @P3 STG.E desc[UR20][R2.64+0x160], R123 ;  /* 0x0001607b02003986 */ /* 0x0003e2000c101914 */
[----:B------:R-:W-:Y:S01]  /*15e50*/  ISETP.GT.AND P3, PT, R0, 0x60, P1 ;  /* 0x000000600000780c */ /* 0x000fe20000f64270 */
[--C-:B--2---:R-:W-:Y:S01]  /*15e60*/  @P5 IMAD.MOV.U32 R7, RZ, RZ, R9.reuse ;  /* 0x000000ffff075224 */ /* 0x104fe200078e0009 */
[----:B------:R-:W-:Y:S01]  /*15e70*/  F2FP.TF32.F32.PACK_B R69, R69 ;  /* 0x00000045ff45723e */ /* 0x000fe200024050ff */
[----:B---3--:R-:W-:Y:S01]  /*15e80*/  @P4 IMAD.MOV.U32 R11, RZ, RZ, R9 ;  /* 0x000000ffff0b4224 */ /* 0x008fe200078e0009 */
[----:B------:R-:W-:-:S02]  /*15e90*/  F2FP.TF32.F32.PACK_B R125, R125 ;  /* 0x0000007dff7d723e */ /* 0x000fc400024050ff */
[----:B------:R-:W-:Y:S01]  /*15ea0*/  F2FP.TF32.F32.PACK_B R71, R71 ;  /* 0x00000047ff47723e */ /* 0x000fe200024050ff */
[----:B-1----:R-:W-:Y:S02]  /*15eb0*/  @P2 IMAD.MOV.U32 R2, RZ, RZ, R4 ;  /* 0x000000ffff022224 */ /* 0x002fe400078e0004 */
[----:B------:R-:W-:Y:S02]  /*15ec0*/  @P2 IMAD.MOV.U32 R3, RZ, RZ, R5 ;  /* 0x000000ffff032224 */ /* 0x000fe400078e0005 */
[----:B------:R-:W-:-:S03]  /*15ed0*/  FMUL R127, R72, UR11 ;  /* 0x0000000b487f7c20 */ /* 0x000fc60008400000 */
        /* <DEDUP_REMOVED lines=13> */
[----:B------:R-:W-:-:S02]  /*15fb0*/  ISETP.GT.AND P3, PT, R0, 0x68, P1 ;  /* 0x000000680000780c */ /* 0x000fc40000f64270 */
[----:B------:R-:W-:Y:S01]  /*15fc0*/  F2FP.TF32.F32.PACK_B R73, R73 ;  /* 0x00000049ff49723e */ /* 0x000fe200024050ff */
[--C-:B--2---:R-:W-:Y:S01]  /*15fd0*/  @P4 IMAD.MOV.U32 R7, RZ, RZ, R9.reuse ;  /* 0x000000ffff074224 */ /* 0x104fe200078e0009 */
[----:B------:R-:W-:Y:S01]  /*15fe0*/  F2FP.TF32.F32.PACK_B R129, R129 ;  /* 0x00000081ff81723e */ /* 0x000fe200024050ff */
[----:B---3--:R-:W-:Y:S01]  /*15ff0*/  @P2 IMAD.MOV.U32 R11, RZ, RZ, R9 ;  /* 0x000000ffff0b2224 */ /* 0x008fe200078e0009 */
[----:B------:R-:W-:Y:S01]  /*16000*/  F2FP.TF32.F32.PACK_B R75, R75 ;  /* 0x0000004bff4b723e */ /* 0x000fe200024050ff */
[----:B-1----:R-:W-:Y:S02]  /*16010*/  @P5 IMAD.MOV.U32 R2, RZ, RZ, R4 ;  /* 0x000000ffff025224 */ /* 0x002fe400078e0004 */
[----:B------:R-:W-:Y:S01]  /*16020*/  @P5 IMAD.MOV.U32 R3, RZ, RZ, R5 ;  /* 0x000000ffff035224 */ /* 0x000fe200078e0005 */
[----:B------:R-:W-:Y:S01]  /*16030*/  ISETP.GT.AND P6, PT, R0, 0x69, P1 ;  /* 0x000000690000780c */ /* 0x000fe20000fc4270 */
[----:B------:R-:W-:-:S03]  /*16040*/  FMUL R131, R76, UR11 ;  /* 0x0000000b4c837c20 */ /* 0x000fc60008400000 */
[----:B------:R1:W-:Y:S04]  /*16050*/  @P5 STG.E desc[UR20][R2.64+0x184], R73 ;  /* 0x0001844902005986 */ /* 0x0003e8000c101914 */
[----:B------:R2:W-:Y:S01]  /*16060*/  @P4 STG.E desc[UR20][R6.64+0x180], R129 ;  /* 0x0001808106004986 */ /* 0x0005e2000c101914 */
[----:B------:R-:W-:-:S03]  /*16070*/  ISETP.GT.AND P4, PT, R0, 0x69, P0 ;  /* 0x000000690000780c */ /* 0x000fc60000784270 */
[----:B------:R3:W-:Y:S01]  /*16080*/  @P2 STG.E desc[UR20][R10.64+0x184], R75 ;  /* 0x0001844b0a002986 */ /* 0x0007e2000c101914 */
[C---:B------:R-:W-:Y:S02]  /*16090*/  ISETP.GT.AND P2, PT, R0.reuse, 0x68, P0 ;  /* 0x000000680000780c */ /* 0x040fe40000744270 */
[----:B------:R-:W-:Y:S01]  /*160a0*/  ISETP.GT.AND P5, PT, R0, 0x70, P1 ;  /* 0x000000700000780c */ /* 0x000fe20000fa4270 */
[----:B-1----:R-:W-:Y:S01]  /*160b0*/  @P3 IMAD.MOV.U32 R2, RZ, RZ, R4 ;  /* 0x000000ffff023224 */ /* 0x002fe200078e0004 */
[----:B------:R-:W-:Y:S01]  /*160c0*/  F2FP.TF32.F32.PACK_B R131, R131 ;  /* 0x00000083ff83723e */ /* 0x000fe200024050ff */
[----:B------:R-:W-:Y:S02]  /*160d0*/  @P3 IMAD.MOV.U32 R3, RZ, RZ, R5 ;  /* 0x000000ffff033224 */ /* 0x000fe400078e0005 */
[----:B------:R-:W-:Y:S01]  /*160e0*/  FMUL R77, R77, UR11 ;  /* 0x0000000b4d4d7c20 */ /* 0x000fe20008400000 */
[----:B------:R-:W-:Y:S01]  /*160f0*/  FMUL R133, R78, UR11 ;  /* 0x0000000b4e857c20 */ /* 0x000fe20008400000 */
[----:B------:R-:W-:Y:S01]  /*16100*/  FMUL R79, R79, UR11 ;  /* 0x0000000b4f4f7c20 */ /* 0x000fe20008400000 */
[----:B------:R1:W-:Y:S02]  /*16110*/  @P3 STG.E desc[UR20][R2.64+0x1a0], R131 ;  /* 0x0001a08302003986 */ /* 0x0003e4000c101914 */
[----:B------:R-:W-:Y:S01]  /*16120*/  F2FP.TF32.F32.PACK_B R77, R77 ;  /* 0x0000004dff4d723e */ /* 0x000fe200024050ff */
[----:B------:R-:W-:Y:S01]  /*16130*/  FMUL R135, R80, UR11 ;  /* 0x0000000b50877c20 */ /* 0x000fe20008400000 */
[----:B------:R-:W-:Y:S01]  /*16140*/  F2FP.TF32.F32.PACK_B R133, R133 ;  /* 0x00000085ff85723e */ /* 0x000fe200024050ff */
[--C-:B--2---:R-:W-:Y:S01]  /*16150*/  @P2 IMAD.MOV.U32 R7, RZ, RZ, R9.reuse ;  /* 0x000000ffff072224 */ /* 0x104fe200078e0009 */
[----:B------:R-:W-:Y:S01]  /*16160*/  F2FP.TF32.F32.PACK_B R79, R79 ;  /* 0x0000004fff4f723e */ /* 0x000fe200024050ff */
[----:B---3--:R-:W-:-:S02]  /*16170*/  @P4 IMAD.MOV.U32 R11, RZ, RZ, R9 ;  /* 0x000000ffff0b4224 */ /* 0x008fc400078e0009 */
[----:B-1----:R-:W-:Y:S02]  /*16180*/  @P6 IMAD.MOV.U32 R2, RZ, RZ, R4 ;  /* 0x000000ffff026224 */ /* 0x002fe400078e0004 */
[----:B------:R-:W-:Y:S01]  /*16190*/  @P6 IMAD.MOV.U32 R3, RZ, RZ, R5 ;  /* 0x000000ffff036224 */ /* 0x000fe200078e0005 */
[----:B------:R-:W-:-:S04]  /*161a0*/  F2FP.TF32.F32.PACK_B R135, R135 ;  /* 0x00000087ff87723e */ /* 0x000fc800024050ff */
[----:B------:R1:W-:Y:S01]  /*161b0*/  @P6 STG.E desc[UR20][R2.64+0x1a4], R77 ;  /* 0x0001a44d02006986 */ /* 0x0003e2000c101914 */
[----:B------:R-:W-:-:S03]  /*161c0*/  ISETP.GT.AND P6, PT, R0, 0x70, P0 ;  /* 0x000000700000780c */ /* 0x000fc600007c4270 */
[----:B------:R-:W-:Y:S01]  /*161d0*/  @P2 STG.E desc[UR20][R6.64+0x1a0], R133 ;  /* 0x0001a08506002986 */ /* 0x000fe2000c101914 */
[----:B------:R-:W-:-:S03]  /*161e0*/  ISETP.GT.AND P2, PT, R0, 0x71, P1 ;  /* 0x000000710000780c */ /* 0x000fc60000f44270 */
[----:B------:R-:W-:Y:S01]  /*161f0*/  @P4 STG.E desc[UR20][R10.64+0x1a4], R79 ;  /* 0x0001a44f0a004986 */ /* 0x000fe2000c101914 */
[----:B-1----:R-:W-:Y:S02]  /*16200*/  @P5 IMAD.MOV.U32 R2, RZ, RZ, R4 ;  /* 0x000000ffff025224 */ /* 0x002fe400078e0004 */
[----:B------:R-:W-:Y:S01]  /*16210*/  @P5 IMAD.MOV.U32 R3, RZ, RZ, R5 ;  /* 0x000000ffff035224 */ /* 0x000fe200078e0005 */
[----:B------:R-:W-:-:S04]  /*16220*/  ISETP.GT.AND P3, PT, R0, 0x78, P1 ;  /* 0x000000780000780c */ /* 0x000fc80000f64270 */
[----:B------:R1:W-:Y:S01]  /*16230*/  @P5 STG.E desc[UR20][R2.64+0x1c0], R135 ;  /* 0x0001c08702005986 */ /* 0x0003e2000c101914 */
[C---:B------:R-:W-:Y:S02]  /*16240*/  ISETP.GT.AND P5, PT, R0.reuse, 0x71, P0 ;  /* 0x000000710000780c */ /* 0x040fe400007a4270 */
[C---:B------:R-:W-:Y:S02]  /*16250*/  ISETP.GT.AND P1, PT, R0.reuse, 0x79, P1 ;  /* 0x000000790000780c */ /* 0x040fe40000f24270 */
[----:B------:R-:W-:Y:S01]  /*16260*/  ISETP.GT.AND P4, PT, R0, 0x78, P0 ;  /* 0x000000780000780c */ /* 0x000fe20000784270 */
[----:B------:R-:W-:Y:S01]  /*16270*/  FMUL R81, R81, UR11 ;  /* 0x0000000b51517c20 */ /* 0x000fe20008400000 */
[----:B------:R-:W-:Y:S01]  /*16280*/  FMUL R137, R82, UR11 ;  /* 0x0000000b52897c20 */ /* 0x000fe20008400000 */
[----:B------:R-:W-:Y:S01]  /*16290*/  FMUL R83, R83, UR11 ;  /* 0x0000000b53537c20 */ /* 0x000fe20008400000 */
[----:B------:R-:W-:Y:S01]  /*162a0*/  FMUL R139, R84, UR11 ;  /* 0x0000000b548b7c20 */ /* 0x000fe20008400000 */
[----:B------:R-:W-:Y:S01]  /*162b0*/  ISETP.GT.AND P0, PT, R0, 0x79, P0 ;  /* 0x000000790000780c */ /* 0x000fe20000704270 */
[----:B------:R-:W-:Y:S01]  /*162c0*/  FMUL R85, R85, UR11 ;  /* 0x0000000b55557c20 */ /* 0x000fe20008400000 */
[----:B------:R-:W-:Y:S01]  /*162d0*/  FMUL R141, R86, UR11 ;  /* 0x0000000b568d7c20 */ /* 0x000fe20008400000 */
[----:B------:R-:W-:Y:S01]  /*162e0*/  F2FP.TF32.F32.PACK_B R81, R81 ;  /* 0x00000051ff51723e */ /* 0x000fe200024050ff */
[--C-:B-1----:R-:W-:Y:S01]  /*162f0*/  @P2 IMAD.MOV.U32 R2, RZ, RZ, R4.reuse ;  /* 0x000000ffff022224 */ /* 0x102fe200078e0004 */
[----:B------:R-:W-:Y:S01]  /*16300*/  F2FP.TF32.F32.PACK_B R137, R137 ;  /* 0x00000089ff89723e */ /* 0x000fe200024050ff */
[----:B------:R-:W-:Y:S01]  /*16310*/  @P2 IMAD.MOV.U32 R3, RZ, RZ, R5 ;  /* 0x000000ffff032224 */ /* 0x000fe200078e0005 */
[----:B------:R-:W-:Y:S01]  /*16320*/  F2FP.TF32.F32.PACK_B R83, R83 ;  /* 0x00000053ff53723e */ /* 0x000fe200024050ff */
[--C-:B------:R-:W-:Y:S01]  /*16330*/  @P6 IMAD.MOV.U32 R7, RZ, RZ, R9.reuse ;  /* 0x000000ffff076224 */ /* 0x100fe200078e0009 */
[----:B------:R-:W-:Y:S01]  /*16340*/  F2FP.TF32.F32.PACK_B R139, R139 ;  /* 0x0000008bff8b723e */ /* 0x000fe200024050ff */
[----:B------:R-:W-:Y:S01]  /*16350*/  @P5 IMAD.MOV.U32 R11, RZ, RZ, R9 ;  /* 0x000000ffff0b5224 */ /* 0x000fe200078e0009 */
[----:B------:R-:W-:Y:S01]  /*16360*/  F2FP.TF32.F32.PACK_B R85, R85 ;  /* 0x00000055ff55723e */ /* 0x000fe200024050ff */
[----:B------:R-:W-:Y:S01]  /*16370*/  @P1 IMAD.MOV.U32 R12, RZ, RZ, R4 ;  /* 0x000000ffff0c1224 */ /* 0x000fe200078e0004 */
[----:B------:R1:W-:Y:S01]  /*16380*/  @P2 STG.E desc[UR20][R2.64+0x1c4], R81 ;  /* 0x0001c45102002986 */ /* 0x0003e2000c101914 */
[----:B------:R-:W-:Y:S01]  /*16390*/  @P1 IMAD.MOV.U32 R13, RZ, RZ, R5 ;  /* 0x000000ffff0d1224 */ /* 0x000fe200078e0005 */
[----:B------:R-:W-:Y:S01]  /*163a0*/  F2FP.TF32.F32.PACK_B R141, R141 ;  /* 0x0000008dff8d723e */ /* 0x000fe200024050ff */
[----:B------:R-:W-:Y:S01]  /*163b0*/  VIADD R14, R4, UR9 ;  /* 0x00000009040e7c36 */ /* 0x000fe20008000000 */
[----:B------:R1:W-:Y:S01]  /*163c0*/  @P6 STG.E desc[UR20][R6.64+0x1c0], R137 ;  /* 0x0001c08906006986 */ /* 0x0003e2000c101914 */
[----:B------:R-:W-:-:S03]  /*163d0*/  @P4 IMAD.MOV.U32 R15, RZ, RZ, R9 ;  /* 0x000000ffff0f4224 */ /* 0x000fc600078e0009 */
[----:B------:R1:W-:Y:S01]  /*163e0*/  @P5 STG.E desc[UR20][R10.64+0x1c4], R83 ;  /* 0x0001c4530a005986 */ /* 0x0003e2000c101914 */
[----:B------:R-:W-:-:S03]  /*163f0*/  VIADD R16, R4, UR9 ;  /* 0x0000000904107c36 */ /* 0x000fc60008000000 */
[----:B------:R1:W-:Y:S04]  /*16400*/  @P3 STG.E desc[UR20][R4.64+0x1e0], R139 ;  /* 0x0001e08b04003986 */ /* 0x0003e8000c101914 */
[----:B------:R1:W-:Y:S01]  /*16410*/  @P1 STG.E desc[UR20][R12.64+0x1e4], R85 ;  /* 0x0001e4550c001986 */ /* 0x0003e2000c101914 */
[----:B------:R-:W-:-:S03]  /*16420*/  FMUL R87, R87, UR11 ;  /* 0x0000000b57577c20 */ /* 0x000fc60008400000 */
[----:B------:R1:W-:Y:S01]  /*16430*/  @P4 STG.E desc[UR20][R14.64+0x1e0], R141 ;  /* 0x0001e08d0e004986 */ /* 0x0003e2000c101914 */
[----:B------:R-:W-:Y:S05]  /*16440*/  @!P0 EXIT ;  /* 0x000000000000894d */ /* 0x000fea0003800000 */
[----:B------:R-:W-:Y:S01]  /*16450*/  F2FP.TF32.F32.PACK_B R87, R87 ;  /* 0x00000057ff57723e */ /* 0x000fe200024050ff */
[----:B------:R-:W-:-:S05]  /*16460*/  IMAD.MOV.U32 R17, RZ, RZ, R9 ;  /* 0x000000ffff117224 */ /* 0x000fca00078e0009 */
[----:B------:R-:W-:Y:S01]  /*16470*/  STG.E desc[UR20][R16.64+0x1e4], R87 ;  /* 0x0001e45710007986 */ /* 0x000fe2000c101914 */
[----:B------:R-:W-:Y:S05]  /*16480*/  EXIT ;  /* 0x000000000000794d */ /* 0x000fea0003800000 */
.L_x_9:
[----:B------:R-:W-:-:S13]  /*16490*/  ISETP.NE.AND P0, PT, RZ, UR7, PT ;  /* 0x00000007ff007c0c */ /* 0x000fda000bf05270 */
[----:B------:R-:W-:Y:S05]  /*164a0*/  @P0 EXIT ;  /* 0x000000000000094d */ /* 0x000fea0003800000 */
[----:B------:R-:W-:-:S13]  /*164b0*/  ELECT P0, URZ, PT ;  /* 0x00000000003f782f */ /* 0x000fda0003800000 */
[----:B------:R-:W-:Y:S05]  /*164c0*/  @!P0 BRA `(.L_x_524) ;  /* 0x00000008001c8947 */ /* 0x000fea0003800000 */
[----:B------:R-:W-:Y:S01]  /*164d0*/  UISETP.GE.AND UP0, UPT, UR5, 0x1, UPT ;  /* 0x000000010500788c */ /* 0x000fe2000bf06270 */
[----:B------:R-:W-:-:S04]  /*164e0*/  SHF.R.S32.HI R3, RZ, 0x1f, R4 ;  /* 0x0000001fff037819 */ /* 0x000fc80000011404 */
[----:B------:R-:W-:Y:S02]  /*164f0*/  LEA.HI R3, R3, R4, RZ, 0x7 ;  /* 0x0000000403037211 */ /* 0x000fe400078f38ff */
[----:B------:R-:W-:-:S13]  /*16500*/  PLOP3.LUT P0, PT, PT, PT, UP0, 0x80, 0x0 ;  /* 0x000000000000781c */ /* 0x000fda0003f0f008 */
[----:B------:R-:W-:Y:S05]  /*16510*/  @!P0 BRA `(.L_x_524) ;  /* 0x0000000800088947 */ /* 0x000fea0003800000 */
[----:B------:R-:W0:Y:S01]  /*16520*/  S2R R0, SR_CTAID.X ;  /* 0x0000000000007919 */ /* 0x000e220000002500 */
[----:B------:R-:W-:Y:S01]  /*16530*/  LOP3.LUT R3, R3, 0xffffff80, RZ, 0xc0, !PT ;  /* 0xffffff8003037812 */ /* 0x000fe200078ec0ff */
[----:B------:R-:W-:Y:S01]  /*16540*/  ULDC UR8, c[0x0][0x384] ;  /* 0x0000e10000087ab9 */ /* 0x000fe20000000800 */
[----:B------:R-:W-:Y:S01]  /*16550*/  UIADD3 UR7, UR5, 0x1, URZ ;  /* 0x0000000105077890 */ /* 0x000fe2000fffe03f */
[----:B------:R-:W1:Y:S01]  /*16560*/  S2R R9, SR_CTAID.Y ;  /* 0x0000000000097919 */ /* 0x000e620000002600 */
[C---:B------:R-:W-:Y:S01]  /*16570*/  LOP3.LUT P0, RZ, R4.reuse, 0x1f, RZ, 0xc0, !PT ;  /* 0x0000001f04ff7812 */ /* 0x040fe2000780c0ff */
[----:B------:R-:W-:Y:S01]  /*16580*/  IMAD.IADD R3, R4, 0x1, -R3 ;  /* 0x0000000104037824 */ /* 0x000fe200078e0a03 */
[----:B------:R-:W-:Y:S01]  /*16590*/  ULDC UR9, c[0x0][0x388] ;  /* 0x0000e20000097ab9 */ /* 0x000fe20000000800 */
[----:B------:R-:W-:Y:S01]  /*165a0*/  IMAD.U32 R10, RZ, RZ, UR6 ;  /* 0x00000006ff0a7e24 */ /* 0x000fe2000f8e00ff */
[----:B------:R-:W-:Y:S01]  /*165b0*/  CS2R R6, SRZ ;  /* 0x0000000000067805 */ /* 0x000fe2000001ff00 */
[----:B------:R-:W-:Y:S01]  /*165c0*/  IMAD.MOV.U32 R4, RZ, RZ, 0x1 ;  /* 0x00000001ff047424 */ /* 0x000fe200078e00ff */
[C---:B------:R-:W-:Y:S01]  /*165d0*/  ISETP.NE.AND P1, PT, R3.reuse, RZ, PT ;  /* 0x000000ff0300720c */ /* 0x040fe20003f25270 */
[----:B------:R-:W-:Y:S01]  /*165e0*/  IMAD.MOV.U32 R5, RZ, RZ, RZ ;  /* 0x000000ffff057224 */ /* 0x000fe200078e00ff */
[----:B------:R-:W-:Y:S01]  /*165f0*/  ISETP.NE.OR P0, PT, R3, RZ, !P0 ;  /* 0x000000ff0300720c */ /* 0x000fe20004705670 */
[----:B------:R-:W-:-:S02]  /*16600*/  IMAD.MOV.U32 R3, RZ, RZ, RZ ;  /* 0x000000ffff037224 */ /* 0x000fc400078e00ff */
[----:B------:R-:W-:Y:S02]  /*16610*/  IMAD.MOV.U32 R8, RZ, RZ, RZ ;  /* 0x000000ffff087224 */ /* 0x000fe400078e00ff */
[----:B------:R-:W-:Y:S02]  /*16620*/  IMAD.U32 R19, RZ, RZ, UR7 ;  /* 0x00000007ff137e24 */ /* 0x000fe4000f8e00ff */
[----:B0-----:R-:W-:Y:S01]  /*16630*/  IMAD.SHL.U32 R17, R0, 0x100, RZ ;  /* 0x0000010000117824 */ /* 0x001fe200078e00ff */
[----:B------:R-:W-:-:S03]  /*16640*/  LOP3.LUT R0, R10, 0x2, RZ, 0xfc, !PT ;  /* 0x000000020a007812 */ /* 0x000fc600078efcff */
[----:B------:R-:W-:-:S04]  /*16650*/  IMAD.HI.U32 R2, R17, UR8, RZ ;  /* 0x0000000811027c27 */ /* 0x000fc8000f8e00ff */
[----:B-1----:R-:W-:Y:S01]  /*16660*/  IMAD.SHL.U32 R18, R9, 0x80, RZ ;  /* 0x0000008009127824 */ /* 0x002fe200078e00ff */
[----:B------:R-:W-:-:S07]  /*16670*/  SHF.R.U32.HI R2, RZ, UR9, R2 ;  /* 0x00000009ff027c19 */ /* 0x000fce0008011602 */
.L_x_528:
[----:B------:R-:W0:Y:S01]  /*16680*/  S2R R10, SR_CgaCtaId ;  /* 0x00000000000a7919 */ /* 0x000e220000008800 */
[----:B------:R-:W-:-:S04]  /*16690*/  MOV R9, 0x400 ;  /* 0x0000040000097802 */ /* 0x000fc80000000f00 */
[----:B0-----:R-:W-:Y:S02]  /*166a0*/  LEA R20, R10, R9, 0x18 ;  /* 0x000000090a147211 */ /* 0x001fe400078ec0ff */
[----:B------:R-:W-:-:S03]  /*166b0*/  SHF.L.U32 R9, R4, 0x1f, RZ ;  /* 0x0000001f04097819 */ /* 0x000fc600000006ff */
[----:B------:R-:W-:-:S07]  /*166c0*/  IMAD R16, R3, 0x8, R20 ;  /* 0x0000000803107824 */ /* 0x000fce00078e0214 */
.L_x_525:
[----:B0-----:R0:W1:Y:S02]  /*166d0*/  SYNCS.PHASECHK.TRANS64.TRYWAIT P2, [R16+URZ+0x30020], R9 ;  /* 0x03002009100075a7 */ /* 0x001064000804017f */
[----:B-1----:R-:W-:Y:S05]  /*166e0*/  @!P2 NANOSLEEP.SYNCS 0x989680 ;  /* 0x009896800000a95d */ /* 0x002fea0003900000 */
[----:B------:R-:W1:Y:S02]  /*166f0*/  @!P2 SYNCS.PHASECHK.TRANS64 P2, [R16+URZ+0x30020], R9 ;  /* 0x030020091000a5a7 */ /* 0x000e64000804007f */
[----:B-1----:R-:W-:Y:S05]  /*16700*/  @!P2 BRA `(.L_x_525) ;  /* 0xfffffffc00f0a947 */ /* 0x002fea000383ffff */
[----:B0-----:R-:W0:Y:S02]  /*16710*/  @!P1 LDC R9, c[0x0][0x580] ;  /* 0x00016000ff099b82 */ /* 0x001e240000000800 */
[----:B0-----:R0:W-:Y:S02]  /*16720*/  @!P1 SYNCS.ARRIVE.TRANS64 RZ, [R16+URZ+0x30000], R9 ;  /* 0x0300000910ff99a7 */ /* 0x0011e4000800003f */
[----:B0-----:R-:W-:-:S04]  /*16730*/  PRMT R9, R0, 0x9910, RZ ;  /* 0x0000991000097816 */ /* 0x001fc800000000ff */
[----:B------:R-:W-:-:S13]  /*16740*/  ISETP.NE.AND P2, PT, R9, 0x2, PT ;  /* 0x000000020900780c */ /* 0x000fda0003f45270 */
[----:B------:R-:W-:Y:S05]  /*16750*/  @P2 BRA `(.L_x_526) ;  /* 0x0000000000042947 */ /* 0x000fea0003800000 */
[----:B------:R-:W-:Y:S01]  /*16760*/  BPT.TRAP 0x1 ;  /* 0x000000040000795c */ /* 0x000fe20000300000 */
.L_x_526:
[----:B------:R-:W-:Y:S05]  /*16770*/  @P0 BRA `(.L_x_527) ;  /* 0x0000000000040947 */ /* 0x000fea0003800000 */
[----:B------:R-:W-:Y:S01]  /*16780*/  BPT.TRAP 0x1 ;  /* 0x000000040000795c */ /* 0x000fe20000300000 */
.L_x_527:
[----:B------:R-:W0:Y:S01]  /*16790*/  LDC R12, c[0x0][0x380] ;  /* 0x0000e000ff0c7b82 */ /* 0x000e220000000800 */
[----:B------:R-:W-:Y:S01]  /*167a0*/  R2UR UR7, R2 ;  /* 0x00000000020772ca */ /* 0x000fe200000e0000 */
[----:B------:R-:W-:Y:S01]  /*167b0*/  ULDC UR13, c[0x0][0x38c] ;  /* 0x0000e300000d7ab9 */ /* 0x000fe20000000800 */
[----:B------:R-:W-:Y:S01]  /*167c0*/  ULDC.64 UR8, c[0x0][0x3c8] ;  /* 0x0000f20000087ab9 */ /* 0x000fe20000000a00 */
[----:B------:R-:W-:Y:S01]  /*167d0*/  UISETP.NE.AND UP0, UPT, UR13, 0x1, UPT ;  /* 0x000000010d00788c */ /* 0x000fe2000bf05270 */
[C---:B------:R-:W-:Y:S01]  /*167e0*/  R2UR UR18, R8.reuse ;  /* 0x00000000081272ca */ /* 0x040fe200000e0000 */
[----:B------:R-:W-:Y:S01]  /*167f0*/  VIADD R8, R8, 0x1 ;  /* 0x0000000108087836 */ /* 0x000fe20000000000 */
[----:B------:R-:W-:Y:S01]  /*16800*/  R2UR UR16, R3 ;  /* 0x00000000031072ca */ /* 0x000fe200000e0000 */
[----:B------:R-:W1:Y:S01]  /*16810*/  LDC.64 R14, c[0x0][0x3f8] ;  /* 0x0000fe00ff0e7b82 */ /* 0x000e620000000a00 */
[----:B------:R-:W-:Y:S01]  /*16820*/  ULDC UR25, c[0x0][0x398] ;  /* 0x0000e60000197ab9 */ /* 0x000fe20000000800 */
[----:B------:R-:W-:Y:S01]  /*16830*/  R2UR UR17, R16 ;  /* 0x00000000101172ca */ /* 0x000fe200000e0000 */
[----:B------:R-:W-:Y:S01]  /*16840*/  VIADD R19, R19, 0xffffffff ;  /* 0xffffffff13137836 */ /* 0x000fe20000000000 */
[----:B------:R-:W-:Y:S01]  /*16850*/  ULDC UR12, c[0x0][0x3ec] ;  /* 0x0000fb00000c7ab9 */ /* 0x000fe20000000800 */
[----:B------:R-:W-:Y:S01]  /*16860*/  ULDC.64 UR28, c[0x0][0x198] ;  /* 0x00006600001c7ab9 */ /* 0x000fe20000000a00 */
[----:B------:R-:W-:Y:S01]  /*16870*/  ULDC.64 UR20, c[0x0][0x3f0] ;  /* 0x0000fc0000147ab9 */ /* 0x000fe20000000a00 */
[----:B------:R-:W-:Y:S01]  /*16880*/  @UP0 ULDC.64 UR14, c[0x0][0x390] ;  /* 0x0000e400000e0ab9 */ /* 0x000fe20000000a00 */
[----:B------:R-:W1:Y:S01]  /*16890*/  LDC.64 R10, c[0x0][0x3d0] ;  /* 0x0000f400ff0a7b82 */ /* 0x000e620000000a00 */
[----:B------:R-:W-:Y:S01]  /*168a0*/  UIADD3 UR24, UP1, UR28, 0xf0, URZ ;  /* 0x000000f01c187890 */ /* 0x000fe2000ff3e03f */
[----:B------:R-:W-:Y:S01]  /*168b0*/  ISETP.GT.AND P6, PT, R19, 0x1, PT ;  /* 0x000000011300780c */ /* 0x000fe20003fc4270 */
[----:B------:R-:W-:-:S02]  /*168c0*/  UIADD3 UR28, UP2, UR28, 0x270, URZ ;  /* 0x000002701c1c7890 */ /* 0x000fc4000ff5e03f */
[----:B------:R-:W-:Y:S02]  /*168d0*/  USHF.L.U32 UR18, UR18, 0x5, URZ ;  /* 0x0000000512127899 */ /* 0x000fe4000800063f */
[----:B------:R-:W-:Y:S01]  /*168e0*/  UIADD3 UR17, UR17, 0x30000, URZ ;  /* 0x0003000011117890 */ /* 0x000fe2000fffe03f */
[----:B0-----:R-:W-:Y:S01]  /*168f0*/  ISETP.NE.AND P2, PT, R12, 0x1, PT ;  /* 0x000000010c00780c */ /* 0x001fe20003f45270 */
[----:B------:R-:W0:Y:S01]  /*16900*/  LDC R13, c[0x0][0x400] ;  /* 0x00010000ff0d7b82 */ /* 0x000e220000000800 */
[----:B------:R-:W-:Y:S01]  /*16910*/  UMOV UR26, 0x0 ;  /* 0x00000000001a7882 */ /* 0x000fe20000000000 */
[----:B------:R-:W-:-:S10]  /*16920*/  UMOV UR27, 0x10000000 ;  /* 0x10000000001b7882 */ /* 0x000fd40000000000 */
[----:B------:R-:W-:Y:S01]  /*16930*/  @P2 IMAD.U32 R9, RZ, RZ, UR7 ;  /* 0x00000007ff092e24 */ /* 0x000fe2000f8e00ff */
[----:B------:R-:W-:Y:S01]  /*16940*/  R2UR UR7, R17 ;  /* 0x00000000110772ca */ /* 0x000fe200000e0000 */
[----:B-1----:R-:W-:-:S03]  /*16950*/  IMAD R10, R5, R10, R15 ;  /* 0x0000000a050a7224 */ /* 0x002fc600078e020f */
[----:B------:R-:W-:Y:S01]  /*16960*/  @P2 R2UR UR7, R9 ;  /* 0x00000000090722ca */ /* 0x000fe200000e0000 */
[C---:B------:R-:W-:Y:S01]  /*16970*/  IMAD R9, R7.reuse, UR9, R14 ;  /* 0x0000000907097c24 */ /* 0x040fe2000f8e020e */
[----:B------:R-:W-:Y:S01]  /*16980*/  ISETP.NE.AND P2, PT, R8, UR4, PT ;  /* 0x0000000408007c0c */ /* 0x000fe2000bf45270 */
[----:B------:R-:W1:Y:S02]  /*16990*/  LDC.64 R14, c[0x0][0x3e0] ;  /* 0x0000f800ff0e7b82 */ /* 0x000e640000000a00 */
[----:B------:R-:W-:Y:S01]  /*169a0*/  IMAD.U32 R10, R10, 0x20, R9 ;  /* 0x000000200a0a7824 */ /* 0x000fe200078e0009 */
[----:B------:R-:W-:Y:S01]  /*169b0*/  SEL R8, R8, RZ, P2 ;  /* 0x000000ff08087207 */ /* 0x000fe20001000000 */
[----:B------:R-:W-:Y:S02]  /*169c0*/  VIADD R9, R7, 0x1 ;  /* 0x0000000107097836 */ /* 0x000fe40000000000 */
[----:B0-----:R-:W-:-:S04]  /*169d0*/  IMAD R11, R6, R11, R13 ;  /* 0x0000000b060b7224 */ /* 0x001fc800078e020d */
[----:B------:R-:W-:Y:S01]  /*169e0*/  UIMAD.WIDE.U32 UR10, UR7, UR14, URZ ;  /* 0x0000000e070a72a5 */ /* 0x000fe2000f8e003f */
[----:B------:R-:W-:Y:S01]  /*169f0*/  IMAD.U32 R10, R11, 0x400, R10 ;  /* 0x000004000b0a7824 */ /* 0x000fe200078e000a */
[----:B------:R-:W-:Y:S01]  /*16a00*/  UMOV UR9, UR7 ;  /* 0x0000000700097c82 */ /* 0x000fe20008000000 */
[----:B------:R-:W-:Y:S01]  /*16a10*/  @P2 IMAD.MOV R9, RZ, RZ, R7 ;  /* 0x000000ffff092224 */ /* 0x000fe200078e0207 */
[----:B------:R-:W-:Y:S01]  /*16a20*/  @UP0 USHF.R.U32.HI UR9, URZ, UR15, UR11 ;  /* 0x0000000f3f090299 */ /* 0x000fe2000801160b */
[----:B------:R-:W-:Y:S01]  /*16a30*/  VIADD R11, R6, 0x1 ;  /* 0x00000001060b7836 */ /* 0x000fe20000000000 */
[----:B------:R-:W-:Y:S01]  /*16a40*/  UISETP.NE.AND UP0, UPT, UR25, 0x1, UPT ;  /* 0x000000011900788c */ /* 0x000fe2000bf05270 */
[----:B------:R-:W-:Y:S01]  /*16a50*/  R2UR UR10, R20 ;  /* 0x00000000140a72ca */ /* 0x000fe200000e0000 */
[----:B------:R-:W-:Y:S01]  /*16a60*/  UIADD3 UR11, -UR7, URZ, URZ ;  /* 0x0000003f070b7290 */ /* 0x000fe2000fffe13f */
[----:B------:R-:W-:Y:S01]  /*16a70*/  IMAD R20, R3, 0x4000, R20 ;  /* 0x0000400003147824 */ /* 0x000fe200078e0214 */
[----:B------:R-:W-:Y:S01]  /*16a80*/  R2UR UR31, R10 ;  /* 0x000000000a1f72ca */ /* 0x000fe200000e0000 */
[----:B------:R-:W-:Y:S01]  /*16a90*/  UMOV UR22, UR9 ;  /* 0x0000000900167c82 */ /* 0x000fe20008000000 */
[----:B------:R-:W-:Y:S01]  /*16aa0*/  UIADD3 UR30, -UR9, URZ, URZ ;  /* 0x0000003f091e7290 */ /* 0x000fe2000fffe13f */
[----:B------:R-:W-:Y:S01]  /*16ab0*/  VIADD R10, R5, 0x1 ;  /* 0x00000001050a7836 */ /* 0x000fe20000000000 */
[----:B-1----:R-:W-:Y:S01]  /*16ac0*/  ISETP.NE.AND P3, PT, R9, R14, PT ;  /* 0x0000000e0900720c */ /* 0x002fe20003f65270 */
[----:B------:R-:W-:Y:S01]  /*16ad0*/  IMAD R12, R12, UR11, R17 ;  /* 0x0000000b0c0c7c24 */ /* 0x000fe2000f8e0211 */
[----:B------:R-:W-:Y:S01]  /*16ae0*/  R2UR UR23, R20 ;  /* 0x00000000141772ca */ /* 0x000fe200000e0000 */
[----:B------:R-:W-:Y:S01]  /*16af0*/  @UP0 ULDC UR32, c[0x0][0x3a0] ;  /* 0x0000e80000200ab9 */ /* 0x000fe20000000800 */
[----:B------:R-:W-:Y:S01]  /*16b00*/  ULDC.64 UR14, c[0x0][0x3c0] ;  /* 0x0000f000000e7ab9 */ /* 0x000fe20000000a00 */
[----:B------:R-:W-:Y:S01]  /*16b10*/  VIADD R3, R3, 0x1 ;  /* 0x0000000103037836 */ /* 0x000fe20000000000 */
[----:B------:R-:W-:Y:S01]  /*16b20*/  ULEA UR16, UR16, UR10, 0xf ;  /* 0x0000000a10107291 */ /* 0x000fe2000f8e783f */
[----:B------:R-:W-:-:S02]  /*16b30*/  R2UR UR19, R12 ;  /* 0x000000000c1372ca */ /* 0x000fc400000e0000 */
[----:B------:R-:W-:Y:S01]  /*16b40*/  @UP0 ULDC UR10, c[0x0][0x39c] ;  /* 0x0000e700000a0ab9 */ /* 0x000fe20000000800 */
[----:B------:R-:W-:Y:S01]  /*16b50*/  ISETP.NE.AND P5, PT, R3, 0x4, PT ;  /* 0x000000040300780c */ /* 0x000fe20003fa5270 */
[----:B------:R-:W-:Y:S02]  /*16b60*/  UIMAD.WIDE.U32 UR10, UR9, UR10, URZ ;  /* 0x0000000a090a72a5 */ /* 0x000fe4000f8e003f */
[----:B------:R-:W-:Y:S01]  /*16b70*/  @P3 IMAD.MOV R10, RZ, RZ, R5 ;  /* 0x000000ffff0a3224 */ /* 0x000fe200078e0205 */
[----:B------:R-:W-:Y:S01]  /*16b80*/  UIMAD UR10, UR13, UR30, UR7 ;  /* 0x0000001e0d0a72a4 */ /* 0x000fe2000f8e0207 */
[----:B------:R-:W-:Y:S01]  /*16b90*/  R2UR UR13, R5 ;  /* 0x00000000050d72ca */ /* 0x000fe200000e0000 */
[----:B------:R-:W-:Y:S01]  /*16ba0*/  @UP0 USHF.R.U32.HI UR22, URZ, UR32, UR11 ;  /* 0x000000203f160299 */ /* 0x000fe2000801160b */
[----:B------:R-:W-:Y:S01]  /*16bb0*/  SEL R5, RZ, 0x1, P5 ;  /* 0x00000001ff057807 */ /* 0x000fe20002800000 */
[----:B------:R-:W-:Y:S01]  /*16bc0*/  UIMAD UR20, UR10, UR15, UR20 ;  /* 0x0000000f0a1472a4 */ /* 0x000fe2000f8e0214 */
[----:B------:R-:W-:Y:S01]  /*16bd0*/  ISETP.NE.AND P4, PT, R10, R15, PT ;  /* 0x0000000f0a00720c */ /* 0x000fe20003f85270 */
[----:B------:R-:W-:Y:S01]  /*16be0*/  UIADD3 UR11, -UR22, URZ, URZ ;  /* 0x0000003f160b7290 */ /* 0x000fe2000fffe13f */
[----:B------:R-:W-:Y:S01]  /*16bf0*/  LOP3.LUT R4, R4, R5, RZ, 0x3c, !PT ;  /* 0x0000000504047212 */ /* 0x000fe200078e3cff */
[----:B------:R-:W-:Y:S01]  /*16c00*/  UIMAD UR19, UR19, UR14, UR12 ;  /* 0x0000000e131372a4 */ /* 0x000fe2000f8e020c */
[----:B------:R-:W-:Y:S01]  /*16c10*/  R2UR UR12, R7 ;  /* 0x00000000070c72ca */ /* 0x000fe200000e0000 */
[----:B------:R-:W-:Y:S01]  /*16c20*/  UIMAD UR7, UR25, UR11, UR9 ;  /* 0x0000000b190772a4 */ /* 0x000fe2000f8e0209 */
[----:B------:R-:W-:Y:S01]  /*16c30*/  R2UR UR14, R6 ;  /* 0x00000000060e72ca */ /* 0x000fe200000e0000 */
[----:B------:R-:W-:Y:S01]  /*16c40*/  UIADD3.X UR25, URZ, UR29, URZ, UP1, !UPT ;  /* 0x0000001d3f197290 */ /* 0x000fe20008ffe43f */
[----:B------:R-:W-:Y:S01]  /*16c50*/  R2UR UR11, R18 ;  /* 0x00000000120b72ca */ /* 0x000fe200000e0000 */
[----:B------:R-:W-:Y:S01]  /*16c60*/  UIMAD UR21, UR7, UR8, UR21 ;  /* 0x00000008071572a4 */ /* 0x000fe2000f8e0215 */
[----:B------:R-:W-:Y:S01]  /*16c70*/  SEL R3, R3, RZ, P5 ;  /* 0x000000ff03037207 */ /* 0x000fe20002800000 */
[----:B------:R-:W-:Y:S01]  /*16c80*/  UPRMT UR7, UR31, 0x5410, URZ ;  /* 0x000054101f077896 */ /* 0x000fe2000800003f */
[----:B------:R-:W-:Y:S01]  /*16c90*/  SEL R7, R9, RZ, P3 ;  /* 0x000000ff09077207 */ /* 0x000fe20001800000 */
[----:B------:R-:W-:Y:S01]  /*16ca0*/  UIADD3 UR8, UR23, 0x20000, URZ ;  /* 0x0002000017087890 */ /* 0x000fe2000fffe03f */
[----:B------:R-:W-:Y:S01]  /*16cb0*/  @P4 IMAD.MOV R11, RZ, RZ, R6 ;  /* 0x000000ffff0b4224 */ /* 0x000fe200078e0206 */
[----:B------:R-:W-:Y:S01]  /*16cc0*/  UIADD3.X UR29, URZ, UR29, URZ, UP2, !UPT ;  /* 0x0000001d3f1d7290 */ /* 0x000fe200097fe43f */
[----:B------:R-:W-:Y:S01]  /*16cd0*/  SEL R5, R10, RZ, P4 ;  /* 0x000000ff0a057207 */ /* 0x000fe20002000000 */
[----:B------:R-:W-:Y:S01]  /*16ce0*/  UMOV UR9, UR17 ;  /* 0x0000001100097c82 */ /* 0x000fe20008000000 */
[----:B------:R-:W-:Y:S01]  /*16cf0*/  UMOV UR10, UR18 ;  /* 0x00000012000a7c82 */ /* 0x000fe20008000000 */
[----:B------:R-:W-:Y:S01]  /*16d00*/  IMAD.MOV.U32 R6, RZ, RZ, R11 ;  /* 0x000000ffff067224 */ /* 0x000fe200078e000b */
[----:B------:R0:W-:Y:S04]  /*16d10*/  UTMALDG.5D.IM2COL [UR16], [UR24], UR7 ;  /* 0x00000010180073b4 */ /* 0x0001e80008060007 */
[----:B------:R0:W-:Y:S02]  /*16d20*/  UTMALDG.5D [UR8], [UR28], desc[UR26] ;  /* 0x00001a081c0075b4 */ /* 0x0001e40008021000 */
[----:B0-----:R-:W-:Y:S05]  /*16d30*/  @P6 BRA `(.L_x_528) ;  /* 0xfffffff800506947 */ /* 0x001fea000383ffff */
.L_x_524:
[----:B------:R-:W-:Y:S05]  /*16d40*/  WARPSYNC.ALL ;  /* 0x0000000000007948 */ /* 0x000fea0003800000 */
[----:B------:R-:W-:-:S13]  /*16d50*/  ELECT P0, URZ, PT ;  /* 0x00000000003f782f */ /* 0x000fda0003800000 */
[----:B------:R-:W-:Y:S05]  /*16d60*/  @!P0 EXIT ;  /* 0x000000000000894d */ /* 0x000fea0003800000 */
[----:B------:R-:W-:-:S04]  /*16d70*/  ULOP3.LUT UR6, UR6, 0x2, URZ, 0xfc, !UPT ;  /* 0x0000000206067892 */ /* 0x000fc8000f8efc3f */
[----:B------:R-:W-:-:S06]  /*16d80*/  UISETP.NE.AND UP0, UPT, UR6, 0x3, UPT ;  /* 0x000000030600788c */ /* 0x000fcc000bf05270 */
[----:B------:R-:W-:-:S13]  /*16d90*/  PLOP3.LUT P0, PT, PT, PT, UP0, 0x80, 0x0 ;  /* 0x000000000000781c */ /* 0x000fda0003f0f008 */
[----:B------:R-:W-:Y:S05]  /*16da0*/  @!P0 BRA `(.L_x_529) ;  /* 0x0000000000048947 */ /* 0x000fea0003800000 */
[----:B------:R-:W-:Y:S01]  /*16db0*/  BPT.TRAP 0x1 ;  /* 0x000000040000795c */ /* 0x000fe20000300000 */
.L_x_529:
[----:B------:R-:W0:Y:S01]  /*16dc0*/  S2UR UR7, SR_CgaCtaId ;  /* 0x00000000000779c3 */ /* 0x000e220000008800 */
[----:B------:R-:W-:Y:S01]  /*16dd0*/  ULOP3.LUT UP0, URZ, UR5, 0x4, URZ, 0xc0, !UPT ;  /* 0x00000004053f7892 */ /* 0x000fe2000f80c03f */
[----:B------:R-:W-:Y:S01]  /*16de0*/  UMOV UR6, 0x400 ;  /* 0x0000040000067882 */ /* 0x000fe20000000000 */
[----:B------:R-:W-:Y:S02]  /*16df0*/  USHF.L.U32 UR4, UR5, 0x3, URZ ;  /* 0x0000000305047899 */ /* 0x000fe4000800063f */
[----:B------:R-:W-:Y:S02]  /*16e00*/  USEL UR8, URZ, 0x1, UP0 ;  /* 0x000000013f087887 */ /* 0x000fe40008000000 */
[----:B------:R-:W-:-:S04]  /*16e10*/  ULOP3.LUT UR5, UR5, 0x3, URZ, 0xc0, !UPT ;  /* 0x0000000305057892 */ /* 0x000fc8000f8ec03f */
[----:B------:R-:W-:-:S05]  /*16e20*/  IMAD.U32 R0, RZ, RZ, UR8 ;  /* 0x00000008ff007e24 */ /* 0x000fca000f8e00ff */
[----:B------:R-:W-:Y:S01]  /*16e30*/  SHF.L.U32 R0, R0, 0x1f, RZ ;  /* 0x0000001f00007819 */ /* 0x000fe200000006ff */
[----:B0-----:R-:W-:Y:S02]  /*16e40*/  ULEA UR7, UR7, UR6, 0x18 ;  /* 0x0000000607077291 */ /* 0x001fe4000f8ec03f */
[----:B------:R-:W-:Y:S02]  /*16e50*/  ULOP3.LUT UR6, UR4, 0x18, URZ, 0xc0, !UPT ;  /* 0x0000001804067892 */ /* 0x000fe4000f8ec03f */
[----:B------:R-:W-:-:S04]  /*16e60*/  UIADD3 UR4, UR7, 0x30020, URZ ;  /* 0x0003002007047890 */ /* 0x000fc8000fffe03f */
[----:B------:R-:W-:-:S12]  /*16e70*/  UIADD3 UR6, UR4, UR6, URZ ;  /* 0x0000000604067290 */ /* 0x000fd8000fffe03f */
.L_x_530:
[----:B0-----:R-:W-:-:S04]  /*16e80*/  IMAD.U32 R3, RZ, RZ, UR6 ;  /* 0x00000006ff037e24 */ /* 0x001fc8000f8e00ff */
[----:B------:R0:W1:Y:S03]  /*16e90*/  SYNCS.PHASECHK.TRANS64.TRYWAIT P0, [R3+URZ], R0 ;  /* 0x00000000030075a7 */ /* 0x000066000800017f */
[----:B-1----:R-:W-:Y:S05]  /*16ea0*/  @!P0 NANOSLEEP.SYNCS 0x989680 ;  /* 0x009896800000895d */ /* 0x002fea0003900000 */
[----:B------:R-:W1:Y:S02]  /*16eb0*/  @!P0 SYNCS.PHASECHK.TRANS64 P0, [R3+URZ], R0 ;  /* 0x00000000030085a7 */ /* 0x000e64000800007f */
[----:B-1----:R-:W-:Y:S05]  /*16ec0*/  @!P0 BRA `(.L_x_530) ;  /* 0xfffffffc00ec8947 */ /* 0x002fea000383ffff */
[----:B------:R-:W-:-:S04]  /*16ed0*/  UIADD3 UR5, UR5, 0x1, URZ ;  /* 0x0000000105057890 */ /* 0x000fc8000fffe03f */
[----:B------:R-:W-:Y:S02]  /*16ee0*/  UISETP.EQ.XOR UP0, UPT, UR5, 0x4, !UP0 ;  /* 0x000000040500788c */ /* 0x000fe4000c702a70 */
[----:B------:R-:W-:Y:S02]  /*16ef0*/  UISETP.NE.AND UP1, UPT, UR5, 0x4, UPT ;  /* 0x000000040500788c */ /* 0x000fe4000bf25270 */
[----:B------:R-:W-:Y:S02]  /*16f00*/  USEL UR6, URZ, 0x1, !UP0 ;  /* 0x000000013f067887 */ /* 0x000fe4000c000000 */
[----:B------:R-:W-:-:S04]  /*16f10*/  USEL UR5, UR5, URZ, UP1 ;  /* 0x0000003f05057287 */ /* 0x000fc80008800000 */
[----:B0-----:R-:W-:Y:S01]  /*16f20*/  IMAD.U32 R0, RZ, RZ, UR6 ;  /* 0x00000006ff007e24 */ /* 0x001fe2000f8e00ff */
[----:B------:R-:W-:-:S04]  /*16f30*/  ULEA UR7, UR5, UR4, 0x3 ;  /* 0x0000000405077291 */ /* 0x000fc8000f8e183f */
[----:B------:R-:W-:-:S08]  /*16f40*/  SHF.L.U32 R0, R0, 0x1f, RZ ;  /* 0x0000001f00007819 */ /* 0x000fd000000006ff */
.L_x_531:
[----:B0-----:R-:W-:-:S04]  /*16f50*/  IMAD.U32 R3, RZ, RZ, UR7 ;  /* 0x00000007ff037e24 */ /* 0x001fc8000f8e00ff */
[----:B------:R0:W1:Y:S03]  /*16f60*/  SYNCS.PHASECHK.TRANS64.TRYWAIT P0, [R3+URZ], R0 ;  /* 0x00000000030075a7 */ /* 0x000066000800017f */
[----:B-1----:R-:W-:Y:S05]  /*16f70*/  @!P0 NANOSLEEP.SYNCS 0x989680 ;  /* 0x009896800000895d */ /* 0x002fea0003900000 */
[----:B------:R-:W1:Y:S02]  /*16f80*/  @!P0 SYNCS.PHASECHK.TRANS64 P0, [R3+URZ], R0 ;  /* 0x00000000030085a7 */ /* 0x000e64000800007f */
[----:B-1----:R-:W-:Y:S05]  /*16f90*/  @!P0 BRA `(.L_x_531) ;  /* 0xfffffffc00ec8947 */ /* 0x002fea000383ffff */
[----:B------:R-:W-:-:S04]  /*16fa0*/  UIADD3 UR5, UR5, 0x1, URZ ;  /* 0x0000000105057890 */ /* 0x000fc8000fffe03f */
[----:B------:R-:W-:Y:S02]  /*16fb0*/  UISETP.EQ.XOR UP0, UPT, UR5, 0x4, UP0 ;  /* 0x000000040500788c */ /* 0x000fe40008702a70 */
[----:B------:R-:W-:Y:S02]  /*16fc0*/  UISETP.NE.AND UP1, UPT, UR5, 0x4, UPT ;  /* 0x000000040500788c */ /* 0x000fe4000bf25270 */
[----:B------:R-:W-:Y:S02]  /*16fd0*/  USEL UR6, URZ, 0x1, !UP0 ;  /* 0x000000013f067887 */ /* 0x000fe4000c000000 */
[----:B------:R-:W-:-:S04]  /*16fe0*/  USEL UR5, UR5, URZ, UP1 ;  /* 0x0000003f05057287 */ /* 0x000fc80008800000 */
[----:B0-----:R-:W-:Y:S01]  /*16ff0*/  IMAD.U32 R0, RZ, RZ, UR6 ;  /* 0x00000006ff007e24 */ /* 0x001fe2000f8e00ff */
[----:B------:R-:W-:-:S04]  /*17000*/  ULEA UR7, UR5, UR4, 0x3 ;  /* 0x0000000405077291 */ /* 0x000fc8000f8e183f */
[----:B------:R-:W-:-:S08]  /*17010*/  SHF.L.U32 R0, R0, 0x1f, RZ ;  /* 0x0000001f00007819 */ /* 0x000fd000000006ff */
.L_x_532:
        /* <DEDUP_REMOVED lines=13> */
.L_x_533:
[----:B0-----:R-:W-:-:S04]  /*170f0*/  IMAD.U32 R3, RZ, RZ, UR5 ;  /* 0x00000005ff037e24 */ /* 0x001fc8000f8e00ff */
[----:B------:R0:W1:Y:S03]  /*17100*/  SYNCS.PHASECHK.TRANS64.TRYWAIT P0, [R3+URZ], R0 ;  /* 0x00000000030075a7 */ /* 0x000066000800017f */
[----:B-1----:R-:W-:Y:S05]  /*17110*/  @!P0 NANOSLEEP.SYNCS 0x989680 ;  /* 0x009896800000895d */ /* 0x002fea0003900000 */
[----:B------:R-:W1:Y:S02]  /*17120*/  @!P0 SYNCS.PHASECHK.TRANS64 P0, [R3+URZ], R0 ;  /* 0x00000000030085a7 */ /* 0x000e64000800007f */
[----:B-1----:R-:W-:Y:S05]  /*17130*/  @P0 EXIT ;  /* 0x000000000000094d */ /* 0x002fea0003800000 */
[----:B------:R-:W-:Y:S05]  /*17140*/  BRA `(.L_x_533) ;  /* 0xfffffffc00e87947 */ /* 0x000fea000383ffff */
.L_x_534:
[----:B------:R-:W-:-:S00]  /*17150*/  BRA `(.L_x_534) ;  /* 0xfffffffc00fc7947 */ /* 0x000fc0000383ffff */
[----:B------:R-:W-:-:S00]  /*17160*/  NOP ;  /* 0x0000000000007918 */ /* 0x000fc00000000000 */
        /* <DEDUP_REMOVED lines=9> */
.L_x_535:


//--------------------- .nv.shared._ZN7cutlass13device_kernelINS_4conv6kernel13ConvUniversalINS1_16ConvProblemShapeILNS1_8OperatorE0ELi3EEENS1_10collective14CollectiveConvINS1_46MainloopSm90TmaGmmaWarpSpecializedImplicitGemmILS5_0ELi4ELi3EN4cute5tupleIJNSA_1CILi1EEESD_SD_EEENS1_36KernelImplicitTmaWarpSpecializedSm90ELi1EEENSB_IJNSC_ILi256EEENSC_ILi128EEENSB_IJNSC_ILi32EEEEEEEEENS_10tfloat32_tESM_NSA_8TiledMMAINSA_8MMA_AtomIJNSA_4SM904GMMA30MMA_64x128x8_F32TF32TF32_SS_TNILNSQ_7ScaleInE1ELSS_1EEEEEENSA_6LayoutISE_NSB_IJNSC_ILi0EEESW_SW_EEEEENSB_IJNSA_10UnderscoreESZ_SZ_EEEEENS7_6detail26Sm90ImplicitGemmTileTraitsINSA_20SM90_TMA_LOAD_IM2COLENSA_14ComposedLayoutINSA_7SwizzleILi3ELi4ELi3EEENSA_18smem_ptr_flag_bitsILi32EEENSV_INSB_IJNSB_IJNSC_ILi8EEESJ_EEENSB_IJSJ_SD_EEENSB_IJSD_NSC_ILi4EEEEEEEEENSB_IJNSB_IJSJ_SH_EEENSB_IJSD_SW_EEENSB_IJSW_NSC_ILi8192EEEEEEEEEEEEEvEENS13_INSA_13SM90_TMA_LOADENS15_IS17_S19_NSV_INSB_IJNSB_IJS1A_NSC_ILi16EEEEEES1C_S1E_EEENSB_IJS1G_S1H_NSB_IJSW_NSC_ILi4096EEEEEEEEEEEEEvEEEENS_8epilogue10collective6detail29Sm90TmaWarpSpecializedAdapterINS20_15DefaultEpilogueISM_NSB_IJNSB_IJllllEEESD_SW_EEES25_NS1Z_6thread17LinearCombinationISM_Li1EffLNS26_9ScaleType4KindE0ELNS_15FloatRoundStyleE2ESM_EENS_4gemm15EpilogueDefaultEEEEEvvEEEEvNT_6ParamsE --------------------------
	.section	.nv.shared._ZN7cutlass13device_kernelINS_4conv6kernel13ConvUniversalINS1_16ConvProblemShapeILNS1_8OperatorE0ELi3EEENS1_10collective14CollectiveConvINS1_46MainloopSm90TmaGmmaWarpSpecializedImplicitGemmILS5_0ELi4ELi3EN4cute5tupleIJNSA_1CILi1EEESD_SD_EEENS1_36KernelImplicitTmaWarpSpecializedSm90ELi1EEENSB_IJNSC_ILi256EEENSC_ILi128EEENSB_IJNSC_ILi32EEEEEEEEENS_10tfloat32_tESM_NSA_8TiledMMAINSA_8MMA_AtomIJNSA_4SM904GMMA30MMA_64x128x8_F32TF32TF32_SS_TNILNSQ_7ScaleInE1ELSS_1EEEEEENSA_6LayoutISE_NSB_IJNSC_ILi0EEESW_SW_EEEEENSB_IJNSA_10UnderscoreESZ_SZ_EEEEENS7_6detail26Sm90ImplicitGemmTileTraitsINSA_20SM90_TMA_LOAD_IM2COLENSA_14ComposedLayoutINSA_7SwizzleILi3ELi4ELi3EEENSA_18smem_ptr_flag_bitsILi32EEENSV_INSB_IJNSB_IJNSC_ILi8EEESJ_EEENSB_IJSJ_SD_EEENSB_IJSD_NSC_ILi4EEEEEEEEENSB_IJNSB_IJSJ_SH_EEENSB_IJSD_SW_EEENSB_IJSW_NSC_ILi8192EEEEEEEEEEEEEvEENS13_INSA_13SM90_TMA_LOADENS15_IS17_S19_NSV_INSB_IJNSB_IJS1A_NSC_ILi16EEEEEES1C_S1E_EEENSB_IJS1G_S1H_NSB_IJSW_NSC_ILi4096EEEEEEEEEEEEEvEEEENS_8epilogue10collective6detail29Sm90TmaWarpSpecializedAdapterINS20_15DefaultEpilogueISM_NSB_IJNSB_IJllllEEESD_SW_EEES25_NS1Z_6thread17LinearCombinationISM_Li1EffLNS26_9ScaleType4KindE0ELNS_15FloatRoundStyleE2ESM_EENS_4gemm15EpilogueDefaultEEEEEvvEEEEvNT_6ParamsE,"aw",@nobits
	.sectionflags	@""
	.align	16
	.zero		1024


//--------------------- .nv.shared.reserved.0     --------------------------
	.section	.nv.shared.reserved.0,"aw",@nobits
	.weak		__nv_reservedSMEM_offset_0_alias
	.size		__nv_reservedSMEM_offset_0_alias, 0, 0
	.other		__nv_reservedSMEM_offset_0_alias,@"STO_CUDA_RESERVED_SHARED STV_DEFAULT"
__nv_reservedSMEM_offset_0_alias:
	.zero		0


//--------------------- .nv.global                --------------------------
	.section	.nv.global,"aw",@nobits
.nv.global:
	.type		_ZN39_INTERNAL_eae2a06a_4_k_cu_7f3a0395_27894cute1_E,@object
	.size		_ZN39_INTERNAL_eae2a06a_4_k_cu_7f3a0395_27894cute1_E,(_ZN39_INTERNAL_eae2a06a_4_k_cu_7f3a0395_27894cuda3std3__45__cpo6cbeginE - _ZN39_INTERNAL_eae2a06a_4_k_cu_7f3a0395_27894cute1_E)
_ZN39_INTERNAL_eae2a06a_4_k_cu_7f3a0395_27894cute1_E:
	.zero		1
	.type		_ZN39_INTERNAL_eae2a06a_4_k_cu_7f3a0395_27894cuda3std3__45__cpo6cbeginE,@object
	.size		_ZN39_INTERNAL_eae2a06a_4_k_cu_7f3a0395_27894cuda3std3__45__cpo6cbeginE,(_ZN39_INTERNAL_eae2a06a_4_k_cu_7f3a0395_27894cuda3std3__48in_placeE - _ZN39_INTERNAL_eae2a06a_4_k_cu_7f3a0395_27894cuda3std3__45__cpo6cbeginE)
_ZN39_INTERNAL_eae2a06a_4_k_cu_7f3a0395_27894cuda3std3__45__cpo6cbeginE:
	.zero		1
	.type		_ZN39_INTERNAL_eae2a06a_4_k_cu_7f3a0395_27894cuda3std3__48in_placeE,@object
	.size		_ZN39_INTERNAL_eae2a06a_4_k_cu_7f3a0395_27894cuda3std3__48in_placeE,(_ZN39_INTERNAL_eae2a06a_4_k_cu_7f3a0395_27894cuda3std6ranges3__45__cpo9iter_moveE - _ZN39_INTERNAL_eae2a06a_4_k_cu_7f3a0395_27894cuda3std3__48in_placeE)
_ZN39_INTERNAL_eae2a06a_4_k_cu_7f3a0395_27894cuda3std3__48in_placeE:
	.zero		1
	.type		_ZN39_INTERNAL_eae2a06a_4_k_cu_7f3a0395_27894cuda3std6ranges3__45__cpo9iter_moveE,@object
	.size		_ZN39_INTERNAL_eae2a06a_4_k_cu_7f3a0395_27894cuda3std6ranges3__45__cpo9iter_moveE,(_ZN39_INTERNAL_eae2a06a_4_k_cu_7f3a0395_27894cuda3std3__45__cpo5beginE - _ZN39_INTERNAL_eae2a06a_4_k_cu_7f3a0395_27894cuda3std6ranges3__45__cpo9iter_moveE)
_ZN39_INTERNAL_eae2a06a_4_k_cu_7f3a0395_27894cuda3std6ranges3__45__cpo9iter_moveE:
	.zero		1
	.type		_ZN39_INTERNAL_eae2a06a_4_k_cu_7f3a0395_27894cuda3std3__45__cpo5beginE,@object
	.size		_ZN39_INTERNAL_eae2a06a_4_k_cu_7f3a0395_27894cuda3std3__45__cpo5beginE,(_ZN39_INTERNAL_eae2a06a_4_k_cu_7f3a0395_27894cuda3std3__441_GLOBAL__N__eae2a06a_4_k_cu_7f3a0395_27896ignoreE - _ZN39_INTERNAL_eae2a06a_4_k_cu_7f3a0395_27894cuda3std3__45__cpo5beginE)
_ZN39_INTERNAL_eae2a06a_4_k_cu_7f3a0395_27894cuda3std3__45__cpo5beginE:
	.zero		1
	.type		_ZN39_INTERNAL_eae2a06a_4_k_cu_7f3a0395_27894cuda3std3__441_GLOBAL__N__eae2a06a_4_k_cu_7f3a0395_27896ignoreE,@object
	.size		_ZN39_INTERNAL_eae2a06a_4_k_cu_7f3a0395_27894cuda3std3__441_GLOBAL__N__eae2a06a_4_k_cu_7f3a0395_27896ignoreE,(_ZN39_INTERNAL_eae2a06a_4_k_cu_7f3a0395_27894cute7productE - _ZN39_INTERNAL_eae2a06a_4_k_cu_7f3a0395_27894cuda3std3__441_GLOBAL__N__eae2a06a_4_k_cu_7f3a0395_27896ignoreE)
_ZN39_INTERNAL_eae2a06a_4_k_cu_7f3a0395_27894cuda3std3__441_GLOBAL__N__eae2a06a_4_k_cu_7f3a0395_27896ignoreE:
	.zero		1
	.type		_ZN39_INTERNAL_eae2a06a_4_k_cu_7f3a0395_27894cute7productE,@object
	.size		_ZN39_INTERNAL_eae2a06a_4_k_cu_7f3a0395_27894cute7productE,(_ZN39_INTERNAL_eae2a06a_4_k_cu_7f3a0395_27894cuda3std3__45__cpo3endE - _ZN39_INTERNAL_eae2a06a_4_k_cu_7f3a0395_27894cute7productE)
_ZN39_INTERNAL_eae2a06a_4_k_cu_7f3a0395_27894cute7productE:
	.zero		1
	.type		_ZN39_INTERNAL_eae2a06a_4_k_cu_7f3a0395_27894cuda3std3__45__cpo3endE,@object
	.size		_ZN39_INTERNAL_eae2a06a_4_k_cu_7f3a0395_27894cuda3std3__45__cpo3endE,(_ZN39_INTERNAL_eae2a06a_4_k_cu_7f3a0395_27894cuda3std3__419piecewise_constructE - _ZN39_INTERNAL_eae2a06a_4_k_cu_7f3a0395_27894cuda3std3__45__cpo3endE)
_ZN39_INTERNAL_eae2a06a_4_k_cu_7f3a0395_27894cuda3std3__45__cpo3endE:
	.zero		1
	.type		_ZN39_INTERNAL_eae2a06a_4_k_cu_7f3a0395_27894cuda3std3__419piecewise_constructE,@object
	.size		_ZN39_INTERNAL_eae2a06a_4_k_cu_7f3a0395_27894cuda3std3__419piecewise_constructE,(_ZN39_INTERNAL_eae2a06a_4_k_cu_7f3a0395_27894cuda3std3__45__cpo4cendE - _ZN39_INTERNAL_eae2a06a_4_k_cu_7f3a0395_27894cuda3std3__419piecewise_constructE)
_ZN39_INTERNAL_eae2a06a_4_k_cu_7f3a0395_27894cuda3std3__419piecewise_constructE:
	.zero		1
	.type		_ZN39_INTERNAL_eae2a06a_4_k_cu_7f3a0395_27894cuda3std3__45__cpo4cendE,@object
	.size		_ZN39_INTERNAL_eae2a06a_4_k_cu_7f3a0395_27894cuda3std3__45__cpo4cendE,(_ZN39_INTERNAL_eae2a06a_4_k_cu_7f3a0395_27894cuda3std6ranges3__45__cpo4swapE - _ZN39_INTERNAL_eae2a06a_4_k_cu_7f3a0395_27894cuda3std3__45__cpo4cendE)
_ZN39_INTERNAL_eae2a06a_4_k_cu_7f3a0395_27894cuda3std3__45__cpo4cendE:
	.zero		1
	.type		_ZN39_INTERNAL_eae2a06a_4_k_cu_7f3a0395_27894cuda3std6ranges3__45__cpo4swapE,@object
	.size		_ZN39_INTERNAL_eae2a06a_4_k_cu_7f3a0395_27894cuda3std6ranges3__45__cpo4swapE,(.L_7 - _ZN39_INTERNAL_eae2a06a_4_k_cu_7f3a0395_27894cuda3std6ranges3__45__cpo4swapE)
_ZN39_INTERNAL_eae2a06a_4_k_cu_7f3a0395_27894cuda3std6ranges3__45__cpo4swapE:
	.zero		1
.L_7:


//--------------------- .nv.constant0._ZN7cutlass13device_kernelINS_4conv6kernel13ConvUniversalINS1_16ConvProblemShapeILNS1_8OperatorE0ELi3EEENS1_10collective14CollectiveConvINS1_46MainloopSm90TmaGmmaWarpSpecializedImplicitGemmILS5_0ELi4ELi3EN4cute5tupleIJNSA_1CILi1EEESD_SD_EEENS1_36KernelImplicitTmaWarpSpecializedSm90ELi1EEENSB_IJNSC_ILi256EEENSC_ILi128EEENSB_IJNSC_ILi32EEEEEEEEENS_10tfloat32_tESM_NSA_8TiledMMAINSA_8MMA_AtomIJNSA_4SM904GMMA30MMA_64x128x8_F32TF32TF32_SS_TNILNSQ_7ScaleInE1ELSS_1EEEEEENSA_6LayoutISE_NSB_IJNSC_ILi0EEESW_SW_EEEEENSB_IJNSA_10UnderscoreESZ_SZ_EEEEENS7_6detail26Sm90ImplicitGemmTileTraitsINSA_20SM90_TMA_LOAD_IM2COLENSA_14ComposedLayoutINSA_7SwizzleILi3ELi4ELi3EEENSA_18smem_ptr_flag_bitsILi32EEENSV_INSB_IJNSB_IJNSC_ILi8EEESJ_EEENSB_IJSJ_SD_EEENSB_IJSD_NSC_ILi4EEEEEEEEENSB_IJNSB_IJSJ_SH_EEENSB_IJSD_SW_EEENSB_IJSW_NSC_ILi8192EEEEEEEEEEEEEvEENS13_INSA_13SM90_TMA_LOADENS15_IS17_S19_NSV_INSB_IJNSB_IJS1A_NSC_ILi16EEEEEES1C_S1E_EEENSB_IJS1G_S1H_NSB_IJSW_NSC_ILi4096EEEEEEEEEEEEEvEEEENS_8epilogue10collective6detail29Sm90TmaWarpSpecializedAdapterINS20_15DefaultEpilogueISM_NSB_IJNSB_IJllllEEESD_SW_EEES25_NS1Z_6thread17LinearCombinationISM_Li1EffLNS26_9ScaleType4KindE0ELNS_15FloatRoundStyleE2ESM_EENS_4gemm15EpilogueDefaultEEEEEvvEEEEvNT_6ParamsE --------------------------
	.section	.nv.constant0._ZN7cutlass13device_kernelINS_4conv6kernel13ConvUniversalINS1_16ConvProblemShapeILNS1_8OperatorE0ELi3EEENS1_10collective14CollectiveConvINS1_46MainloopSm90TmaGmmaWarpSpecializedImplicitGemmILS5_0ELi4ELi3EN4cute5tupleIJNSA_1CILi1EEESD_SD_EEENS1_36KernelImplicitTmaWarpSpecializedSm90ELi1EEENSB_IJNSC_ILi256EEENSC_ILi128EEENSB_IJNSC_ILi32EEEEEEEEENS_10tfloat32_tESM_NSA_8TiledMMAINSA_8MMA_AtomIJNSA_4SM904GMMA30MMA_64x128x8_F32TF32TF32_SS_TNILNSQ_7ScaleInE1ELSS_1EEEEEENSA_6LayoutISE_NSB_IJNSC_ILi0EEESW_SW_EEEEENSB_IJNSA_10UnderscoreESZ_SZ_EEEEENS7_6detail26Sm90ImplicitGemmTileTraitsINSA_20SM90_TMA_LOAD_IM2COLENSA_14ComposedLayoutINSA_7SwizzleILi3ELi4ELi3EEENSA_18smem_ptr_flag_bitsILi32EEENSV_INSB_IJNSB_IJNSC_ILi8EEESJ_EEENSB_IJSJ_SD_EEENSB_IJSD_NSC_ILi4EEEEEEEEENSB_IJNSB_IJSJ_SH_EEENSB_IJSD_SW_EEENSB_IJSW_NSC_ILi8192EEEEEEEEEEEEEvEENS13_INSA_13SM90_TMA_LOADENS15_IS17_S19_NSV_INSB_IJNSB_IJS1A_NSC_ILi16EEEEEES1C_S1E_EEENSB_IJS1G_S1H_NSB_IJSW_NSC_ILi4096EEEEEEEEEEEEEvEEEENS_8epilogue10collective6detail29Sm90TmaWarpSpecializedAdapterINS20_15DefaultEpilogueISM_NSB_IJNSB_IJllllEEESD_SW_EEES25_NS1Z_6thread17LinearCombinationISM_Li1EffLNS26_9ScaleType4KindE0ELNS_15FloatRoundStyleE2ESM_EENS_4gemm15EpilogueDefaultEEEEEvvEEEEvNT_6ParamsE,"a",@progbits
	.sectionflags	@""
	.align	4
.nv.constant0._ZN7cutlass13device_kernelINS_4conv6kernel13ConvUniversalINS1_16ConvProblemShapeILNS1_8OperatorE0ELi3EEENS1_10collective14CollectiveConvINS1_46MainloopSm90TmaGmmaWarpSpecializedImplicitGemmILS5_0ELi4ELi3EN4cute5tupleIJNSA_1CILi1EEESD_SD_EEENS1_36KernelImplicitTmaWarpSpecializedSm90ELi1EEENSB_IJNSC_ILi256EEENSC_ILi128EEENSB_IJNSC_ILi32EEEEEEEEENS_10tfloat32_tESM_NSA_8TiledMMAINSA_8MMA_AtomIJNSA_4SM904GMMA30MMA_64x128x8_F32TF32TF32_SS_TNILNSQ_7ScaleInE1ELSS_1EEEEEENSA_6LayoutISE_NSB_IJNSC_ILi0EEESW_SW_EEEEENSB_IJNSA_10UnderscoreESZ_SZ_EEEEENS7_6detail26Sm90ImplicitGemmTileTraitsINSA_20SM90_TMA_LOAD_IM2COLENSA_14ComposedLayoutINSA_7SwizzleILi3ELi4ELi3EEENSA_18smem_ptr_flag_bitsILi32EEENSV_INSB_IJNSB_IJNSC_ILi8EEESJ_EEENSB_IJSJ_SD_EEENSB_IJSD_NSC_ILi4EEEEEEEEENSB_IJNSB_IJSJ_SH_EEENSB_IJSD_SW_EEENSB_IJSW_NSC_ILi8192EEEEEEEEEEEEEvEENS13_INSA_13SM90_TMA_LOADENS15_IS17_S19_NSV_INSB_IJNSB_IJS1A_NSC_ILi16EEEEEES1C_S1E_EEENSB_IJS1G_S1H_NSB_IJSW_NSC_ILi4096EEEEEEEEEEEEEvEEEENS_8epilogue10collective6detail29Sm90TmaWarpSpecializedAdapterINS20_15DefaultEpilogueISM_NSB_IJNSB_IJllllEEESD_SW_EEES25_NS1Z_6thread17LinearCombinationISM_Li1EffLNS26_9ScaleType4KindE0ELNS_15FloatRoundStyleE2ESM_EENS_4gemm15EpilogueDefaultEEEEEvvEEEEvNT_6ParamsE:
	.zero		1664


//--------------------- SYMBOLS --------------------------

	.type		.nv.reservedSmem.offset0,@object
	.size		.nv.reservedSmem.offset0,0x4
